	.target	sm_90a

	.elftype	@"ET_EXEC"


//--------------------- .note.nv.tkinfo           --------------------------
	.section	.note.nv.tkinfo,"",@"SHT_NOTE"
	.sectionflags	@"SHF_NOTE_NV_TKINFO"
	.tkinfo
        /*0018*/ 	.word	0x00000002
        /*0030*/ 	.string	""
        /*0030*/ 	.string	"ptxas"
        /*0030*/ 	.string	"Cuda compilation tools, release 13.0, V13.0.88"
        /*0030*/ 	.string	"Build cuda_13.0.r13.0/compiler.36424714_0"
        /*0030*/ 	.string	"-arch sm_90a -m 64 "



//--------------------- .note.nv.cuinfo           --------------------------
	.section	.note.nv.cuinfo,"",@"SHT_NOTE"
	.sectionflags	@"SHF_NOTE_NV_CUINFO"
        /*0018*/ 	.short	0x0002
        /*001a*/ 	.short	0x005a
        /*001c*/ 	.short	0x0082
	.zero		2


//--------------------- .nv.info                  --------------------------
	.section	.nv.info,"",@"SHT_CUDA_INFO"
	.align	4


	//----- nvinfo : EIATTR_REGCOUNT
	.align		4
        /*0000*/ 	.byte	0x04, 0x2f
        /*0002*/ 	.short	(.L_15 - .L_14)
	.align		4
.L_14:
        /*0004*/ 	.word	index@(_ZN7cutlass13device_kernelINS_4gemm6kernel13GemmUniversalIN4cute5tupleIJiiiiEEENS1_10collective13CollectiveMmaINS1_34MainloopSm90TmaGmmaWarpSpecializedILi45ENS5_IJNS4_1CILi1EEESB_SB_EEENS1_35KernelTmaWarpSpecializedCooperativeEEENS5_IJNSA_ILi128EEENSA_ILi32EEESG_EEEaNS5_IJlSB_lEEEaSI_NS4_8TiledMMAINS4_8MMA_AtomIJNS4_4SM904GMMA26MMA_64x32x32_S32S8S8_SS_TNEEEENS4_6LayoutINS5_IJNSA_ILi2EEESB_SB_EEENS5_IJSB_NSA_ILi0EEESS_EEEEENS5_IJNS4_10UnderscoreESV_SV_EEEEENS4_13SM90_TMA_LOADENS4_14ComposedLayoutINS4_7SwizzleILi1ELi4ELi3EEENS4_18smem_ptr_flag_bitsILi8EEENSP_INS5_IJNSA_ILi8EEESG_EEENS5_IJSG_SB_EEEEEEEvNS4_8identityESY_S18_vS19_EENS_8epilogue10collective6detail29Sm90TmaWarpSpecializedAdapterINS1C_15DefaultEpilogueIaSI_SI_NS1B_6thread17LinearCombinationIaLi1EiiLNS1G_9ScaleType4KindE0ELNS_15FloatRoundStyleE2EaEENS1_15EpilogueDefaultEEEEEvvEEEEvNT_6ParamsE)
        /*0008*/ 	.word	0x000000a8


	//----- nvinfo : EIATTR_FRAME_SIZE
	.align		4
.L_15:
        /*000c*/ 	.byte	0x04, 0x11
        /*000e*/ 	.short	(.L_17 - .L_16)
	.align		4
.L_16:
        /*0010*/ 	.word	index@(_ZN7cutlass13device_kernelINS_4gemm6kernel13GemmUniversalIN4cute5tupleIJiiiiEEENS1_10collective13CollectiveMmaINS1_34MainloopSm90TmaGmmaWarpSpecializedILi45ENS5_IJNS4_1CILi1EEESB_SB_EEENS1_35KernelTmaWarpSpecializedCooperativeEEENS5_IJNSA_ILi128EEENSA_ILi32EEESG_EEEaNS5_IJlSB_lEEEaSI_NS4_8TiledMMAINS4_8MMA_AtomIJNS4_4SM904GMMA26MMA_64x32x32_S32S8S8_SS_TNEEEENS4_6LayoutINS5_IJNSA_ILi2EEESB_SB_EEENS5_IJSB_NSA_ILi0EEESS_EEEEENS5_IJNS4_10UnderscoreESV_SV_EEEEENS4_13SM90_TMA_LOADENS4_14ComposedLayoutINS4_7SwizzleILi1ELi4ELi3EEENS4_18smem_ptr_flag_bitsILi8EEENSP_INS5_IJNSA_ILi8EEESG_EEENS5_IJSG_SB_EEEEEEEvNS4_8identityESY_S18_vS19_EENS_8epilogue10collective6detail29Sm90TmaWarpSpecializedAdapterINS1C_15DefaultEpilogueIaSI_SI_NS1B_6thread17LinearCombinationIaLi1EiiLNS1G_9ScaleType4KindE0ELNS_15FloatRoundStyleE2EaEENS1_15EpilogueDefaultEEEEEvvEEEEvNT_6ParamsE)
        /*0014*/ 	.word	0x00000000


	//----- nvinfo : EIATTR_MIN_STACK_SIZE
	.align		4
.L_17:
        /*0018*/ 	.byte	0x04, 0x12
        /*001a*/ 	.short	(.L_19 - .L_18)
	.align		4
.L_18:
        /*001c*/ 	.word	index@(_ZN7cutlass13device_kernelINS_4gemm6kernel13GemmUniversalIN4cute5tupleIJiiiiEEENS1_10collective13CollectiveMmaINS1_34MainloopSm90TmaGmmaWarpSpecializedILi45ENS5_IJNS4_1CILi1EEESB_SB_EEENS1_35KernelTmaWarpSpecializedCooperativeEEENS5_IJNSA_ILi128EEENSA_ILi32EEESG_EEEaNS5_IJlSB_lEEEaSI_NS4_8TiledMMAINS4_8MMA_AtomIJNS4_4SM904GMMA26MMA_64x32x32_S32S8S8_SS_TNEEEENS4_6LayoutINS5_IJNSA_ILi2EEESB_SB_EEENS5_IJSB_NSA_ILi0EEESS_EEEEENS5_IJNS4_10UnderscoreESV_SV_EEEEENS4_13SM90_TMA_LOADENS4_14ComposedLayoutINS4_7SwizzleILi1ELi4ELi3EEENS4_18smem_ptr_flag_bitsILi8EEENSP_INS5_IJNSA_ILi8EEESG_EEENS5_IJSG_SB_EEEEEEEvNS4_8identityESY_S18_vS19_EENS_8epilogue10collective6detail29Sm90TmaWarpSpecializedAdapterINS1C_15DefaultEpilogueIaSI_SI_NS1B_6thread17LinearCombinationIaLi1EiiLNS1G_9ScaleType4KindE0ELNS_15FloatRoundStyleE2EaEENS1_15EpilogueDefaultEEEEEvvEEEEvNT_6ParamsE)
        /*0020*/ 	.word	0x00000000
.L_19:


//--------------------- .nv.compat                --------------------------
	.section	.nv.compat,"",@"SHT_CUDA_COMPAT_INFO"
	.align	4
        /*0000*/ 	.byte	0x02, 0x09, 0x01, 0x00, 0x02, 0x02, 0x04, 0x00, 0x02, 0x05, 0x05, 0x00, 0x03, 0x07, 0x01, 0x01
        /*0010*/ 	.byte	0x02, 0x03, 0x01, 0x00, 0x02, 0x06, 0x01, 0x00, 0x04, 0x0b, 0x08, 0x00, 0x00, 0x00, 0x00, 0x00
        /*0020*/ 	.byte	0x00, 0x00, 0x00, 0x00


//--------------------- .nv.info._ZN7cutlass13device_kernelINS_4gemm6kernel13GemmUniversalIN4cute5tupleIJiiiiEEENS1_10collective13CollectiveMmaINS1_34MainloopSm90TmaGmmaWarpSpecializedILi45ENS5_IJNS4_1CILi1EEESB_SB_EEENS1_35KernelTmaWarpSpecializedCooperativeEEENS5_IJNSA_ILi128EEENSA_ILi32EEESG_EEEaNS5_IJlSB_lEEEaSI_NS4_8TiledMMAINS4_8MMA_AtomIJNS4_4SM904GMMA26MMA_64x32x32_S32S8S8_SS_TNEEEENS4_6LayoutINS5_IJNSA_ILi2EEESB_SB_EEENS5_IJSB_NSA_ILi0EEESS_EEEEENS5_IJNS4_10UnderscoreESV_SV_EEEEENS4_13SM90_TMA_LOADENS4_14ComposedLayoutINS4_7SwizzleILi1ELi4ELi3EEENS4_18smem_ptr_flag_bitsILi8EEENSP_INS5_IJNSA_ILi8EEESG_EEENS5_IJSG_SB_EEEEEEEvNS4_8identityESY_S18_vS19_EENS_8epilogue10collective6detail29Sm90TmaWarpSpecializedAdapterINS1C_15DefaultEpilogueIaSI_SI_NS1B_6thread17LinearCombinationIaLi1EiiLNS1G_9ScaleType4KindE0ELNS_15FloatRoundStyleE2EaEENS1_15EpilogueDefaultEEEEEvvEEEEvNT_6ParamsE --------------------------
	.section	.nv.info._ZN7cutlass13device_kernelINS_4gemm6kernel13GemmUniversalIN4cute5tupleIJiiiiEEENS1_10collective13CollectiveMmaINS1_34MainloopSm90TmaGmmaWarpSpecializedILi45ENS5_IJNS4_1CILi1EEESB_SB_EEENS1_35KernelTmaWarpSpecializedCooperativeEEENS5_IJNSA_ILi128EEENSA_ILi32EEESG_EEEaNS5_IJlSB_lEEEaSI_NS4_8TiledMMAINS4_8MMA_AtomIJNS4_4SM904GMMA26MMA_64x32x32_S32S8S8_SS_TNEEEENS4_6LayoutINS5_IJNSA_ILi2EEESB_SB_EEENS5_IJSB_NSA_ILi0EEESS_EEEEENS5_IJNS4_10UnderscoreESV_SV_EEEEENS4_13SM90_TMA_LOADENS4_14ComposedLayoutINS4_7SwizzleILi1ELi4ELi3EEENS4_18smem_ptr_flag_bitsILi8EEENSP_INS5_IJNSA_ILi8EEESG_EEENS5_IJSG_SB_EEEEEEEvNS4_8identityESY_S18_vS19_EENS_8epilogue10collective6detail29Sm90TmaWarpSpecializedAdapterINS1C_15DefaultEpilogueIaSI_SI_NS1B_6thread17LinearCombinationIaLi1EiiLNS1G_9ScaleType4KindE0ELNS_15FloatRoundStyleE2EaEENS1_15EpilogueDefaultEEEEEvvEEEEvNT_6ParamsE,"",@"SHT_CUDA_INFO"
	.sectionflags	@""
	.align	4


	//----- nvinfo : EIATTR_CUDA_API_VERSION
	.align		4
        /*0000*/ 	.byte	0x04, 0x37
        /*0002*/ 	.short	(.L_21 - .L_20)
.L_20:
        /*0004*/ 	.word	0x00000082


	//----- nvinfo : EIATTR_KPARAM_INFO
	.align		4
.L_21:
        /*0008*/ 	.byte	0x04, 0x17
        /*000a*/ 	.short	(.L_23 - .L_22)
.L_22:
        /*000c*/ 	.word	0x00000000
        /*0010*/ 	.short	0x0000
        /*0012*/ 	.short	0x0070
        /*0014*/ 	.byte	0x00, 0xf0, 0x01, 0x10


	//----- nvinfo : EIATTR_SPARSE_MMA_MASK
	.align		4
.L_23:
        /*0018*/ 	.byte	0x03, 0x50
        /*001a*/ 	.short	0x0000


	//----- nvinfo : EIATTR_MAXREG_COUNT
	.align		4
        /*001c*/ 	.byte	0x03, 0x1b
        /*001e*/ 	.short	0x00a8


	//----- nvinfo : EIATTR_NUM_BARRIERS
	.align		4
        /*0020*/ 	.byte	0x02, 0x4c
        /*0022*/ 	.byte	0x01
	.zero		1


	//----- nvinfo : EIATTR_EXTERNS
	.align		4
        /*0024*/ 	.byte	0x04, 0x0f
        /*0026*/ 	.short	(.L_25 - .L_24)


	//   ....[0]....
	.align		4
.L_24:
        /*0028*/ 	.word	index@(__assertfail)


	//----- nvinfo : EIATTR_MERCURY_ISA_VERSION
	.align		4
.L_25:
        /*002c*/ 	.byte	0x03, 0x5f
        /*002e*/ 	.short	0x0101


	//----- nvinfo : EIATTR_INT_WARP_WIDE_INSTR_OFFSETS
	.align		4
        /*0030*/ 	.byte	0x04, 0x31
        /*0032*/ 	.short	(.L_27 - .L_26)


	//   ....[0]....
.L_26:
        /*0034*/ 	.word	0x00000930


	//   ....[1]....
        /*0038*/ 	.word	0x00000940


	//   ....[2]....
        /*003c*/ 	.word	0x00000a30


	//----- nvinfo : EIATTR_COOP_GROUP_MASK_REGIDS
	.align		4
.L_27:
        /*0040*/ 	.byte	0x04, 0x29
        /*0042*/ 	.short	(.L_29 - .L_28)


	//   ....[0]....
.L_28:
        /*0044*/ 	.word	0xffffffff


	//   ....[1]....
        /*0048*/ 	.word	0xffffffff


	//   ....[2]....
        /*004c*/ 	.word	0xffffffff


	//   ....[3]....
        /*0050*/ 	.word	0xffffffff


	//   ....[4]....
        /*0054*/ 	.word	0xffffffff


	//----- nvinfo : EIATTR_COOP_GROUP_INSTR_OFFSETS
	.align		4
.L_29:
        /*0058*/ 	.byte	0x04, 0x28
        /*005a*/ 	.short	(.L_31 - .L_30)


	//   ....[0]....
.L_30:
        /*005c*/ 	.word	0x00000060


	//   ....[1]....
        /*0060*/ 	.word	0x00000070


	//   ....[2]....
        /*0064*/ 	.word	0x00000130


	//   ....[3]....
        /*0068*/ 	.word	0x00000810


	//   ....[4]....
        /*006c*/ 	.word	0x00001730


	//----- nvinfo : EIATTR_REG_RECONFIG
	.align		4
.L_31:
        /*0070*/ 	.byte	0x01, 0x54
	.zero		2


	//----- nvinfo : EIATTR_SYSCALL_OFFSETS
	.align		4
        /*0074*/ 	.byte	0x04, 0x46
        /*0076*/ 	.short	(.L_33 - .L_32)


	//   ....[0]....
.L_32:
        /*0078*/ 	.word	0x00001920


	//----- nvinfo : EIATTR_MBARRIER_INSTR_OFFSETS
	.align		4
.L_33:
        /*007c*/ 	.byte	0x04, 0x39
        /*007e*/ 	.short	(.L_35 - .L_34)


	//   ....[0]....
.L_34:
        /*0080*/ 	.word	0x00000250
        /*0084*/ 	.word	0x000000ff
        /*0088*/ 	.word	0x00000000
        /*008c*/ 	.short	0x0100
        /*008e*/ 	.byte	0x08
	.zero		1


	//   ....[1]....
        /*0090*/ 	.word	0x00000260
        /*0094*/ 	.word	0x000000ff
        /*0098*/ 	.word	0x00000168
        /*009c*/ 	.short	0x0100
        /*009e*/ 	.byte	0x08
	.zero		1


	//   ....[2]....
        /*00a0*/ 	.word	0x00000270
        /*00a4*/ 	.word	0x000000ff
        /*00a8*/ 	.word	0x00000008
        /*00ac*/ 	.short	0x0100
        /*00ae*/ 	.byte	0x08
	.zero		1


	//   ....[3]....
        /*00b0*/ 	.word	0x00000280
        /*00b4*/ 	.word	0x000000ff
        /*00b8*/ 	.word	0x00000170
        /*00bc*/ 	.short	0x0100
        /*00be*/ 	.byte	0x08
	.zero		1


	//   ....[4]....
        /*00c0*/ 	.word	0x00000290
        /*00c4*/ 	.word	0x000000ff
        /*00c8*/ 	.word	0x00000010
        /*00cc*/ 	.short	0x0100
        /*00ce*/ 	.byte	0x08
	.zero		1


	//   ....[5]....
        /*00d0*/ 	.word	0x000002a0
        /*00d4*/ 	.word	0x000000ff
        /*00d8*/ 	.word	0x00000178
        /*00dc*/ 	.short	0x0100
        /*00de*/ 	.byte	0x08
	.zero		1


	//   ....[6]....
        /*00e0*/ 	.word	0x000002b0
        /*00e4*/ 	.word	0x000000ff
        /*00e8*/ 	.word	0x00000018
        /*00ec*/ 	.short	0x0100
        /*00ee*/ 	.byte	0x08
	.zero		1


	//   ....[7]....
        /*00f0*/ 	.word	0x000002c0
        /*00f4*/ 	.word	0x000000ff
        /*00f8*/ 	.word	0x00000180
        /*00fc*/ 	.short	0x0100
        /*00fe*/ 	.byte	0x08
	.zero		1


	//   ....[8]....
        /*0100*/ 	.word	0x000002d0
        /*0104*/ 	.word	0x000000ff
        /*0108*/ 	.word	0x00000020
        /*010c*/ 	.short	0x0100
        /*010e*/ 	.byte	0x08
	.zero		1


	//   ....[9]....
        /*0110*/ 	.word	0x000002e0
        /*0114*/ 	.word	0x000000ff
        /*0118*/ 	.word	0x00000188
        /*011c*/ 	.short	0x0100
        /*011e*/ 	.byte	0x08
	.zero		1


	//   ....[10]....
        /*0120*/ 	.word	0x000002f0
        /*0124*/ 	.word	0x000000ff
        /*0128*/ 	.word	0x00000028
        /*012c*/ 	.short	0x0100
        /*012e*/ 	.byte	0x08
	.zero		1


	//   ....[11]....
        /*0130*/ 	.word	0x00000300
        /*0134*/ 	.word	0x000000ff
        /*0138*/ 	.word	0x00000190
        /*013c*/ 	.short	0x0100
        /*013e*/ 	.byte	0x08
	.zero		1


	//   ....[12]....
        /*0140*/ 	.word	0x00000310
        /*0144*/ 	.word	0x000000ff
        /*0148*/ 	.word	0x00000030
        /*014c*/ 	.short	0x0100
        /*014e*/ 	.byte	0x08
	.zero		1


	//   ....[13]....
        /*0150*/ 	.word	0x00000320
        /*0154*/ 	.word	0x000000ff
        /*0158*/ 	.word	0x00000198
        /*015c*/ 	.short	0x0100
        /*015e*/ 	.byte	0x08
	.zero		1


	//   ....[14]....
        /*0160*/ 	.word	0x00000330
        /*0164*/ 	.word	0x000000ff
        /*0168*/ 	.word	0x00000038
        /*016c*/ 	.short	0x0100
        /*016e*/ 	.byte	0x08
	.zero		1


	//   ....[15]....
        /*0170*/ 	.word	0x00000340
        /*0174*/ 	.word	0x000000ff
        /*0178*/ 	.word	0x000001a0
        /*017c*/ 	.short	0x0100
        /*017e*/ 	.byte	0x08
	.zero		1


	//   ....[16]....
        /*0180*/ 	.word	0x00000350
        /*0184*/ 	.word	0x000000ff
        /*0188*/ 	.word	0x00000040
        /*018c*/ 	.short	0x0100
        /*018e*/ 	.byte	0x08
	.zero		1


	//   ....[17]....
        /*0190*/ 	.word	0x00000360
        /*0194*/ 	.word	0x000000ff
        /*0198*/ 	.word	0x000001a8
        /*019c*/ 	.short	0x0100
        /*019e*/ 	.byte	0x08
	.zero		1


	//   ....[18]....
        /*01a0*/ 	.word	0x00000370
        /*01a4*/ 	.word	0x000000ff
        /*01a8*/ 	.word	0x00000048
        /*01ac*/ 	.short	0x0100
        /*01ae*/ 	.byte	0x08
	.zero		1


	//   ....[19]....
        /*01b0*/ 	.word	0x00000380
        /*01b4*/ 	.word	0x000000ff
        /*01b8*/ 	.word	0x000001b0
        /*01bc*/ 	.short	0x0100
        /*01be*/ 	.byte	0x08
	.zero		1


	//   ....[20]....
        /*01c0*/ 	.word	0x00000390
        /*01c4*/ 	.word	0x000000ff
        /*01c8*/ 	.word	0x00000050
        /*01cc*/ 	.short	0x0100
        /*01ce*/ 	.byte	0x08
	.zero		1


	//   ....[21]....
        /*01d0*/ 	.word	0x000003a0
        /*01d4*/ 	.word	0x000000ff
        /*01d8*/ 	.word	0x000001b8
        /*01dc*/ 	.short	0x0100
        /*01de*/ 	.byte	0x08
	.zero		1


	//   ....[22]....
        /*01e0*/ 	.word	0x000003b0
        /*01e4*/ 	.word	0x000000ff
        /*01e8*/ 	.word	0x00000058
        /*01ec*/ 	.short	0x0100
        /*01ee*/ 	.byte	0x08
	.zero		1


	//   ....[23]....
        /*01f0*/ 	.word	0x000003c0
        /*01f4*/ 	.word	0x000000ff
        /*01f8*/ 	.word	0x000001c0
        /*01fc*/ 	.short	0x0100
        /*01fe*/ 	.byte	0x08
	.zero		1


	//   ....[24]....
        /*0200*/ 	.word	0x000003d0
        /*0204*/ 	.word	0x000000ff
        /*0208*/ 	.word	0x00000060
        /*020c*/ 	.short	0x0100
        /*020e*/ 	.byte	0x08
	.zero		1


	//   ....[25]....
        /*0210*/ 	.word	0x000003e0
        /*0214*/ 	.word	0x000000ff
        /*0218*/ 	.word	0x000001c8
        /*021c*/ 	.short	0x0100
        /*021e*/ 	.byte	0x08
	.zero		1


	//   ....[26]....
        /*0220*/ 	.word	0x000003f0
        /*0224*/ 	.word	0x000000ff
        /*0228*/ 	.word	0x00000068
        /*022c*/ 	.short	0x0100
        /*022e*/ 	.byte	0x08
	.zero		1


	//   ....[27]....
        /*0230*/ 	.word	0x00000400
        /*0234*/ 	.word	0x000000ff
        /*0238*/ 	.word	0x000001d0
        /*023c*/ 	.short	0x0100
        /*023e*/ 	.byte	0x08
	.zero		1


	//   ....[28]....
        /*0240*/ 	.word	0x00000410
        /*0244*/ 	.word	0x000000ff
        /*0248*/ 	.word	0x00000070
        /*024c*/ 	.short	0x0100
        /*024e*/ 	.byte	0x08
	.zero		1


	//   ....[29]....
        /*0250*/ 	.word	0x00000420
        /*0254*/ 	.word	0x000000ff
        /*0258*/ 	.word	0x000001d8
        /*025c*/ 	.short	0x0100
        /*025e*/ 	.byte	0x08
	.zero		1


	//   ....[30]....
        /*0260*/ 	.word	0x00000430
        /*0264*/ 	.word	0x000000ff
        /*0268*/ 	.word	0x00000078
        /*026c*/ 	.short	0x0100
        /*026e*/ 	.byte	0x08
	.zero		1


	//   ....[31]....
        /*0270*/ 	.word	0x00000440
        /*0274*/ 	.word	0x000000ff
        /*0278*/ 	.word	0x000001e0
        /*027c*/ 	.short	0x0100
        /*027e*/ 	.byte	0x08
	.zero		1


	//   ....[32]....
        /*0280*/ 	.word	0x00000450
        /*0284*/ 	.word	0x000000ff
        /*0288*/ 	.word	0x00000080
        /*028c*/ 	.short	0x0100
        /*028e*/ 	.byte	0x08
	.zero		1


	//   ....[33]....
        /*0290*/ 	.word	0x00000460
        /*0294*/ 	.word	0x000000ff
        /*0298*/ 	.word	0x000001e8
        /*029c*/ 	.short	0x0100
        /*029e*/ 	.byte	0x08
	.zero		1


	//   ....[34]....
        /*02a0*/ 	.word	0x00000470
        /*02a4*/ 	.word	0x000000ff
        /*02a8*/ 	.word	0x00000088
        /*02ac*/ 	.short	0x0100
        /*02ae*/ 	.byte	0x08
	.zero		1


	//   ....[35]....
        /*02b0*/ 	.word	0x00000480
        /*02b4*/ 	.word	0x000000ff
        /*02b8*/ 	.word	0x000001f0
        /*02bc*/ 	.short	0x0100
        /*02be*/ 	.byte	0x08
	.zero		1


	//   ....[36]....
        /*02c0*/ 	.word	0x00000490
        /*02c4*/ 	.word	0x000000ff
        /*02c8*/ 	.word	0x00000090
        /*02cc*/ 	.short	0x0100
        /*02ce*/ 	.byte	0x08
	.zero		1


	//   ....[37]....
        /*02d0*/ 	.word	0x000004a0
        /*02d4*/ 	.word	0x000000ff
        /*02d8*/ 	.word	0x000001f8
        /*02dc*/ 	.short	0x0100
        /*02de*/ 	.byte	0x08
	.zero		1


	//   ....[38]....
        /*02e0*/ 	.word	0x000004b0
        /*02e4*/ 	.word	0x000000ff
        /*02e8*/ 	.word	0x00000098
        /*02ec*/ 	.short	0x0100
        /*02ee*/ 	.byte	0x08
	.zero		1


	//   ....[39]....
        /*02f0*/ 	.word	0x000004c0
        /*02f4*/ 	.word	0x000000ff
        /*02f8*/ 	.word	0x00000200
        /*02fc*/ 	.short	0x0100
        /*02fe*/ 	.byte	0x08
	.zero		1


	//   ....[40]....
        /*0300*/ 	.word	0x000004d0
        /*0304*/ 	.word	0x000000ff
        /*0308*/ 	.word	0x000000a0
        /*030c*/ 	.short	0x0100
        /*030e*/ 	.byte	0x08
	.zero		1


	//   ....[41]....
        /*0310*/ 	.word	0x000004e0
        /*0314*/ 	.word	0x000000ff
        /*0318*/ 	.word	0x00000208
        /*031c*/ 	.short	0x0100
        /*031e*/ 	.byte	0x08
	.zero		1


	//   ....[42]....
        /*0320*/ 	.word	0x000004f0
        /*0324*/ 	.word	0x000000ff
        /*0328*/ 	.word	0x000000a8
        /*032c*/ 	.short	0x0100
        /*032e*/ 	.byte	0x08
	.zero		1


	//   ....[43]....
        /*0330*/ 	.word	0x00000500
        /*0334*/ 	.word	0x000000ff
        /*0338*/ 	.word	0x00000210
        /*033c*/ 	.short	0x0100
        /*033e*/ 	.byte	0x08
	.zero		1


	//   ....[44]....
        /*0340*/ 	.word	0x00000510
        /*0344*/ 	.word	0x000000ff
        /*0348*/ 	.word	0x000000b0
        /*034c*/ 	.short	0x0100
        /*034e*/ 	.byte	0x08
	.zero		1


	//   ....[45]....
        /*0350*/ 	.word	0x00000520
        /*0354*/ 	.word	0x000000ff
        /*0358*/ 	.word	0x00000218
        /*035c*/ 	.short	0x0100
        /*035e*/ 	.byte	0x08
	.zero		1


	//   ....[46]....
        /*0360*/ 	.word	0x00000530
        /*0364*/ 	.word	0x000000ff
        /*0368*/ 	.word	0x000000b8
        /*036c*/ 	.short	0x0100
        /*036e*/ 	.byte	0x08
	.zero		1


	//   ....[47]....
        /*0370*/ 	.word	0x00000540
        /*0374*/ 	.word	0x000000ff
        /*0378*/ 	.word	0x00000220
        /*037c*/ 	.short	0x0100
        /*037e*/ 	.byte	0x08
	.zero		1


	//   ....[48]....
        /*0380*/ 	.word	0x00000550
        /*0384*/ 	.word	0x000000ff
        /*0388*/ 	.word	0x000000c0
        /*038c*/ 	.short	0x0100
        /*038e*/ 	.byte	0x08
	.zero		1


	//   ....[49]....
        /*0390*/ 	.word	0x00000560
        /*0394*/ 	.word	0x000000ff
        /*0398*/ 	.word	0x00000228
        /*039c*/ 	.short	0x0100
        /*039e*/ 	.byte	0x08
	.zero		1


	//   ....[50]....
        /*03a0*/ 	.word	0x00000570
        /*03a4*/ 	.word	0x000000ff
        /*03a8*/ 	.word	0x000000c8
        /*03ac*/ 	.short	0x0100
        /*03ae*/ 	.byte	0x08
	.zero		1


	//   ....[51]....
        /*03b0*/ 	.word	0x00000580
        /*03b4*/ 	.word	0x000000ff
        /*03b8*/ 	.word	0x00000230
        /*03bc*/ 	.short	0x0100
        /*03be*/ 	.byte	0x08
	.zero		1


	//   ....[52]....
        /*03c0*/ 	.word	0x00000590
        /*03c4*/ 	.word	0x000000ff
        /*03c8*/ 	.word	0x000000d0
        /*03cc*/ 	.short	0x0100
        /*03ce*/ 	.byte	0x08
	.zero		1


	//   ....[53]....
        /*03d0*/ 	.word	0x000005a0
        /*03d4*/ 	.word	0x000000ff
        /*03d8*/ 	.word	0x00000238
        /*03dc*/ 	.short	0x0100
        /*03de*/ 	.byte	0x08
	.zero		1


	//   ....[54]....
        /*03e0*/ 	.word	0x000005b0
        /*03e4*/ 	.word	0x000000ff
        /*03e8*/ 	.word	0x000000d8
        /*03ec*/ 	.short	0x0100
        /*03ee*/ 	.byte	0x08
	.zero		1


	//   ....[55]....
        /*03f0*/ 	.word	0x000005c0
        /*03f4*/ 	.word	0x000000ff
        /*03f8*/ 	.word	0x00000240
        /*03fc*/ 	.short	0x0100
        /*03fe*/ 	.byte	0x08
	.zero		1


	//   ....[56]....
        /*0400*/ 	.word	0x000005d0
        /*0404*/ 	.word	0x000000ff
        /*0408*/ 	.word	0x000000e0
        /*040c*/ 	.short	0x0100
        /*040e*/ 	.byte	0x08
	.zero		1


	//   ....[57]....
        /*0410*/ 	.word	0x000005e0
        /*0414*/ 	.word	0x000000ff
        /*0418*/ 	.word	0x00000248
        /*041c*/ 	.short	0x0100
        /*041e*/ 	.byte	0x08
	.zero		1


	//   ....[58]....
        /*0420*/ 	.word	0x000005f0
        /*0424*/ 	.word	0x000000ff
        /*0428*/ 	.word	0x000000e8
        /*042c*/ 	.short	0x0100
        /*042e*/ 	.byte	0x08
	.zero		1


	//   ....[59]....
        /*0430*/ 	.word	0x00000600
        /*0434*/ 	.word	0x000000ff
        /*0438*/ 	.word	0x00000250
        /*043c*/ 	.short	0x0100
        /*043e*/ 	.byte	0x08
	.zero		1


	//   ....[60]....
        /*0440*/ 	.word	0x00000610
        /*0444*/ 	.word	0x000000ff
        /*0448*/ 	.word	0x000000f0
        /*044c*/ 	.short	0x0100
        /*044e*/ 	.byte	0x08
	.zero		1


	//   ....[61]....
        /*0450*/ 	.word	0x00000620
        /*0454*/ 	.word	0x000000ff
        /*0458*/ 	.word	0x00000258
        /*045c*/ 	.short	0x0100
        /*045e*/ 	.byte	0x08
	.zero		1


	//   ....[62]....
        /*0460*/ 	.word	0x00000630
        /*0464*/ 	.word	0x000000ff
        /*0468*/ 	.word	0x000000f8
        /*046c*/ 	.short	0x0100
        /*046e*/ 	.byte	0x08
	.zero		1


	//   ....[63]....
        /*0470*/ 	.word	0x00000640
        /*0474*/ 	.word	0x000000ff
        /*0478*/ 	.word	0x00000260
        /*047c*/ 	.short	0x0100
        /*047e*/ 	.byte	0x08
	.zero		1


	//   ....[64]....
        /*0480*/ 	.word	0x00000650
        /*0484*/ 	.word	0x000000ff
        /*0488*/ 	.word	0x00000100
        /*048c*/ 	.short	0x0100
        /*048e*/ 	.byte	0x08
	.zero		1


	//   ....[65]....
        /*0490*/ 	.word	0x00000660
        /*0494*/ 	.word	0x000000ff
        /*0498*/ 	.word	0x00000268
        /*049c*/ 	.short	0x0100
        /*049e*/ 	.byte	0x08
	.zero		1


	//   ....[66]....
        /*04a0*/ 	.word	0x00000670
        /*04a4*/ 	.word	0x000000ff
        /*04a8*/ 	.word	0x00000108
        /*04ac*/ 	.short	0x0100
        /*04ae*/ 	.byte	0x08
	.zero		1


	//   ....[67]....
        /*04b0*/ 	.word	0x00000680
        /*04b4*/ 	.word	0x000000ff
        /*04b8*/ 	.word	0x00000270
        /*04bc*/ 	.short	0x0100
        /*04be*/ 	.byte	0x08
	.zero		1


	//   ....[68]....
        /*04c0*/ 	.word	0x00000690
        /*04c4*/ 	.word	0x000000ff
        /*04c8*/ 	.word	0x00000110
        /*04cc*/ 	.short	0x0100
        /*04ce*/ 	.byte	0x08
	.zero		1


	//   ....[69]....
        /*04d0*/ 	.word	0x000006a0
        /*04d4*/ 	.word	0x000000ff
        /*04d8*/ 	.word	0x00000278
        /*04dc*/ 	.short	0x0100
        /*04de*/ 	.byte	0x08
	.zero		1


	//   ....[70]....
        /*04e0*/ 	.word	0x000006b0
        /*04e4*/ 	.word	0x000000ff
        /*04e8*/ 	.word	0x00000118
        /*04ec*/ 	.short	0x0100
        /*04ee*/ 	.byte	0x08
	.zero		1


	//   ....[71]....
        /*04f0*/ 	.word	0x000006c0
        /*04f4*/ 	.word	0x000000ff
        /*04f8*/ 	.word	0x00000280
        /*04fc*/ 	.short	0x0100
        /*04fe*/ 	.byte	0x08
	.zero		1


	//   ....[72]....
        /*0500*/ 	.word	0x000006d0
        /*0504*/ 	.word	0x000000ff
        /*0508*/ 	.word	0x00000120
        /*050c*/ 	.short	0x0100
        /*050e*/ 	.byte	0x08
	.zero		1


	//   ....[73]....
        /*0510*/ 	.word	0x000006e0
        /*0514*/ 	.word	0x000000ff
        /*0518*/ 	.word	0x00000288
        /*051c*/ 	.short	0x0100
        /*051e*/ 	.byte	0x08
	.zero		1


	//   ....[74]....
        /*0520*/ 	.word	0x000006f0
        /*0524*/ 	.word	0x000000ff
        /*0528*/ 	.word	0x00000128
        /*052c*/ 	.short	0x0100
        /*052e*/ 	.byte	0x08
	.zero		1


	//   ....[75]....
        /*0530*/ 	.word	0x00000700
        /*0534*/ 	.word	0x000000ff
        /*0538*/ 	.word	0x00000290
        /*053c*/ 	.short	0x0100
        /*053e*/ 	.byte	0x08
	.zero		1


	//   ....[76]....
        /*0540*/ 	.word	0x00000710
        /*0544*/ 	.word	0x000000ff
        /*0548*/ 	.word	0x00000130
        /*054c*/ 	.short	0x0100
        /*054e*/ 	.byte	0x08
	.zero		1


	//   ....[77]....
        /*0550*/ 	.word	0x00000720
        /*0554*/ 	.word	0x000000ff
        /*0558*/ 	.word	0x00000298
        /*055c*/ 	.short	0x0100
        /*055e*/ 	.byte	0x08
	.zero		1


	//   ....[78]....
        /*0560*/ 	.word	0x00000730
        /*0564*/ 	.word	0x000000ff
        /*0568*/ 	.word	0x00000138
        /*056c*/ 	.short	0x0100
        /*056e*/ 	.byte	0x08
	.zero		1


	//   ....[79]....
        /*0570*/ 	.word	0x00000740
        /*0574*/ 	.word	0x000000ff
        /*0578*/ 	.word	0x000002a0
        /*057c*/ 	.short	0x0100
        /*057e*/ 	.byte	0x08
	.zero		1


	//   ....[80]....
        /*0580*/ 	.word	0x00000750
        /*0584*/ 	.word	0x000000ff
        /*0588*/ 	.word	0x00000140
        /*058c*/ 	.short	0x0100
        /*058e*/ 	.byte	0x08
	.zero		1


	//   ....[81]....
        /*0590*/ 	.word	0x00000760
        /*0594*/ 	.word	0x000000ff
        /*0598*/ 	.word	0x000002a8
        /*059c*/ 	.short	0x0100
        /*059e*/ 	.byte	0x08
	.zero		1


	//   ....[82]....
        /*05a0*/ 	.word	0x00000770
        /*05a4*/ 	.word	0x000000ff
        /*05a8*/ 	.word	0x00000148
        /*05ac*/ 	.short	0x0100
        /*05ae*/ 	.byte	0x08
	.zero		1


	//   ....[83]....
        /*05b0*/ 	.word	0x00000780
        /*05b4*/ 	.word	0x000000ff
        /*05b8*/ 	.word	0x000002b0
        /*05bc*/ 	.short	0x0100
        /*05be*/ 	.byte	0x08
	.zero		1


	//   ....[84]....
        /*05c0*/ 	.word	0x00000790
        /*05c4*/ 	.word	0x000000ff
        /*05c8*/ 	.word	0x00000150
        /*05cc*/ 	.short	0x0100
        /*05ce*/ 	.byte	0x08
	.zero		1


	//   ....[85]....
        /*05d0*/ 	.word	0x000007a0
        /*05d4*/ 	.word	0x000000ff
        /*05d8*/ 	.word	0x000002b8
        /*05dc*/ 	.short	0x0100
        /*05de*/ 	.byte	0x08
	.zero		1


	//   ....[86]....
        /*05e0*/ 	.word	0x000007b0
        /*05e4*/ 	.word	0x000000ff
        /*05e8*/ 	.word	0x00000158
        /*05ec*/ 	.short	0x0100
        /*05ee*/ 	.byte	0x08
	.zero		1


	//   ....[87]....
        /*05f0*/ 	.word	0x000007c0
        /*05f4*/ 	.word	0x000000ff
        /*05f8*/ 	.word	0x000002c0
        /*05fc*/ 	.short	0x0100
        /*05fe*/ 	.byte	0x08
	.zero		1


	//   ....[88]....
        /*0600*/ 	.word	0x000007d0
        /*0604*/ 	.word	0x000000ff
        /*0608*/ 	.word	0x00000160
        /*060c*/ 	.short	0x0100
        /*060e*/ 	.byte	0x08
	.zero		1


	//   ....[89]....
        /*0610*/ 	.word	0x000007e0
        /*0614*/ 	.word	0x000000ff
        /*0618*/ 	.word	0x000002c8
        /*061c*/ 	.short	0x0100
        /*061e*/ 	.byte	0x08
	.zero		1


	//   ....[90]....
        /*0620*/ 	.word	0x00000aa0
        /*0624*/ 	.word	0x000000ff
        /*0628*/ 	.word	0x000002e0
        /*062c*/ 	.short	0x0100
        /*062e*/ 	.byte	0x08
	.zero		1


	//   ....[91]....
        /*0630*/ 	.word	0x00000b20
        /*0634*/ 	.word	0x000000ff
        /*0638*/ 	.word	0x000002e8
        /*063c*/ 	.short	0x0100
        /*063e*/ 	.byte	0x08
	.zero		1


	//   ....[92]....
        /*0640*/ 	.word	0x000019a0
        /*0644*/ 	.word	0x00000003
        /*0648*/ 	.word	0x00000000
        /*064c*/ 	.short	0x010a
        /*064e*/ 	.byte	0x3f
	.zero		1


	//   ....[93]....
        /*0650*/ 	.word	0x00001a00
        /*0654*/ 	.word	0x00000003
        /*0658*/ 	.word	0x00000000
        /*065c*/ 	.short	0x010a
        /*065e*/ 	.byte	0x3f
	.zero		1


	//   ....[94]....
        /*0660*/ 	.word	0x00001bb0
        /*0664*/ 	.word	0x000000ff
        /*0668*/ 	.word	0x00000000
        /*066c*/ 	.short	0x010a
        /*066e*/ 	.byte	0x04
	.zero		1


	//   ....[95]....
        /*0670*/ 	.word	0x00001bf0
        /*0674*/ 	.word	0x000000ff
        /*0678*/ 	.word	0x00000000
        /*067c*/ 	.short	0x010a
        /*067e*/ 	.byte	0x04
	.zero		1


	//   ....[96]....
        /*0680*/ 	.word	0x00001ce0
        /*0684*/ 	.word	0x000000ff
        /*0688*/ 	.word	0x00000000
        /*068c*/ 	.short	0x0101
        /*068e*/ 	.byte	0x04
	.zero		1


	//   ....[97]....
        /*0690*/ 	.word	0x00001eb0
        /*0694*/ 	.word	0x000000ff
        /*0698*/ 	.word	0x00000000
        /*069c*/ 	.short	0x0101
        /*069e*/ 	.byte	0x04
	.zero		1


	//   ....[98]....
        /*06a0*/ 	.word	0x00003ec0
        /*06a4*/ 	.word	0x00000009
        /*06a8*/ 	.word	0x00000168
        /*06ac*/ 	.short	0x010a
        /*06ae*/ 	.byte	0x3f
	.zero		1


	//   ....[99]....
        /*06b0*/ 	.word	0x00004280
        /*06b4*/ 	.word	0x00000008
        /*06b8*/ 	.word	0x000002e8
        /*06bc*/ 	.short	0x0101
        /*06be*/ 	.byte	0x3f
	.zero		1


	//   ....[100]....
        /*06c0*/ 	.word	0x000049a0
        /*06c4*/ 	.word	0x00000007
        /*06c8*/ 	.word	0x00000000
        /*06cc*/ 	.short	0x010a
        /*06ce*/ 	.byte	0x3f
	.zero		1


	//   ....[101]....
        /*06d0*/ 	.word	0x00004a20
        /*06d4*/ 	.word	0x00000008
        /*06d8*/ 	.word	0x00000000
        /*06dc*/ 	.short	0x010a
        /*06de*/ 	.byte	0x3f
	.zero		1


	//   ....[102]....
        /*06e0*/ 	.word	0x00004ab0
        /*06e4*/ 	.word	0x00000009
        /*06e8*/ 	.word	0x00000000
        /*06ec*/ 	.short	0x010a
        /*06ee*/ 	.byte	0x3f
	.zero		1


	//   ....[103]....
        /*06f0*/ 	.word	0x00004b40
        /*06f4*/ 	.word	0x00000008
        /*06f8*/ 	.word	0x00000000
        /*06fc*/ 	.short	0x010a
        /*06fe*/ 	.byte	0x3f
	.zero		1


	//   ....[104]....
        /*0700*/ 	.word	0x00004bd0
        /*0704*/ 	.word	0x00000009
        /*0708*/ 	.word	0x00000000
        /*070c*/ 	.short	0x010a
        /*070e*/ 	.byte	0x3f
	.zero		1


	//   ....[105]....
        /*0710*/ 	.word	0x00004c60
        /*0714*/ 	.word	0x00000008
        /*0718*/ 	.word	0x00000000
        /*071c*/ 	.short	0x010a
        /*071e*/ 	.byte	0x3f
	.zero		1


	//   ....[106]....
        /*0720*/ 	.word	0x00004cf0
        /*0724*/ 	.word	0x00000009
        /*0728*/ 	.word	0x00000000
        /*072c*/ 	.short	0x010a
        /*072e*/ 	.byte	0x3f
	.zero		1


	//   ....[107]....
        /*0730*/ 	.word	0x00004d80
        /*0734*/ 	.word	0x00000008
        /*0738*/ 	.word	0x00000000
        /*073c*/ 	.short	0x010a
        /*073e*/ 	.byte	0x3f
	.zero		1


	//   ....[108]....
        /*0740*/ 	.word	0x00004e10
        /*0744*/ 	.word	0x00000009
        /*0748*/ 	.word	0x00000000
        /*074c*/ 	.short	0x010a
        /*074e*/ 	.byte	0x3f
	.zero		1


	//   ....[109]....
        /*0750*/ 	.word	0x00004ea0
        /*0754*/ 	.word	0x00000008
        /*0758*/ 	.word	0x00000000
        /*075c*/ 	.short	0x010a
        /*075e*/ 	.byte	0x3f
	.zero		1


	//   ....[110]....
        /*0760*/ 	.word	0x00004f30
        /*0764*/ 	.word	0x00000009
        /*0768*/ 	.word	0x00000000
        /*076c*/ 	.short	0x010a
        /*076e*/ 	.byte	0x3f
	.zero		1


	//   ....[111]....
        /*0770*/ 	.word	0x00004fc0
        /*0774*/ 	.word	0x00000008
        /*0778*/ 	.word	0x00000000
        /*077c*/ 	.short	0x010a
        /*077e*/ 	.byte	0x3f
	.zero		1


	//   ....[112]....
        /*0780*/ 	.word	0x00005050
        /*0784*/ 	.word	0x00000009
        /*0788*/ 	.word	0x00000000
        /*078c*/ 	.short	0x010a
        /*078e*/ 	.byte	0x3f
	.zero		1


	//   ....[113]....
        /*0790*/ 	.word	0x000050e0
        /*0794*/ 	.word	0x00000008
        /*0798*/ 	.word	0x00000000
        /*079c*/ 	.short	0x010a
        /*079e*/ 	.byte	0x3f
	.zero		1


	//   ....[114]....
        /*07a0*/ 	.word	0x00005170
        /*07a4*/ 	.word	0x00000009
        /*07a8*/ 	.word	0x00000000
        /*07ac*/ 	.short	0x010a
        /*07ae*/ 	.byte	0x3f
	.zero		1


	//   ....[115]....
        /*07b0*/ 	.word	0x00005200
        /*07b4*/ 	.word	0x00000008
        /*07b8*/ 	.word	0x00000000
        /*07bc*/ 	.short	0x010a
        /*07be*/ 	.byte	0x3f
	.zero		1


	//   ....[116]....
        /*07c0*/ 	.word	0x00005290
        /*07c4*/ 	.word	0x00000009
        /*07c8*/ 	.word	0x00000000
        /*07cc*/ 	.short	0x010a
        /*07ce*/ 	.byte	0x3f
	.zero		1


	//   ....[117]....
        /*07d0*/ 	.word	0x00005320
        /*07d4*/ 	.word	0x00000008
        /*07d8*/ 	.word	0x00000000
        /*07dc*/ 	.short	0x010a
        /*07de*/ 	.byte	0x3f
	.zero		1


	//   ....[118]....
        /*07e0*/ 	.word	0x000053b0
        /*07e4*/ 	.word	0x00000009
        /*07e8*/ 	.word	0x00000000
        /*07ec*/ 	.short	0x010a
        /*07ee*/ 	.byte	0x3f
	.zero		1


	//   ....[119]....
        /*07f0*/ 	.word	0x00005440
        /*07f4*/ 	.word	0x00000008
        /*07f8*/ 	.word	0x00000000
        /*07fc*/ 	.short	0x010a
        /*07fe*/ 	.byte	0x3f
	.zero		1


	//   ....[120]....
        /*0800*/ 	.word	0x000054d0
        /*0804*/ 	.word	0x00000009
        /*0808*/ 	.word	0x00000000
        /*080c*/ 	.short	0x010a
        /*080e*/ 	.byte	0x3f
	.zero		1


	//   ....[121]....
        /*0810*/ 	.word	0x00005560
        /*0814*/ 	.word	0x00000008
        /*0818*/ 	.word	0x00000000
        /*081c*/ 	.short	0x010a
        /*081e*/ 	.byte	0x3f
	.zero		1


	//   ....[122]....
        /*0820*/ 	.word	0x000055f0
        /*0824*/ 	.word	0x00000009
        /*0828*/ 	.word	0x00000000
        /*082c*/ 	.short	0x010a
        /*082e*/ 	.byte	0x3f
	.zero		1


	//   ....[123]....
        /*0830*/ 	.word	0x00005680
        /*0834*/ 	.word	0x00000008
        /*0838*/ 	.word	0x00000000
        /*083c*/ 	.short	0x010a
        /*083e*/ 	.byte	0x3f
	.zero		1


	//   ....[124]....
        /*0840*/ 	.word	0x00005710
        /*0844*/ 	.word	0x00000009
        /*0848*/ 	.word	0x00000000
        /*084c*/ 	.short	0x010a
        /*084e*/ 	.byte	0x3f
	.zero		1


	//   ....[125]....
        /*0850*/ 	.word	0x000057a0
        /*0854*/ 	.word	0x00000008
        /*0858*/ 	.word	0x00000000
        /*085c*/ 	.short	0x010a
        /*085e*/ 	.byte	0x3f
	.zero		1


	//   ....[126]....
        /*0860*/ 	.word	0x00005830
        /*0864*/ 	.word	0x00000009
        /*0868*/ 	.word	0x00000000
        /*086c*/ 	.short	0x010a
        /*086e*/ 	.byte	0x3f
	.zero		1


	//   ....[127]....
        /*0870*/ 	.word	0x000058c0
        /*0874*/ 	.word	0x00000008
        /*0878*/ 	.word	0x00000000
        /*087c*/ 	.short	0x010a
        /*087e*/ 	.byte	0x3f
	.zero		1


	//   ....[128]....
        /*0880*/ 	.word	0x00005950
        /*0884*/ 	.word	0x00000009
        /*0888*/ 	.word	0x00000000
        /*088c*/ 	.short	0x010a
        /*088e*/ 	.byte	0x3f
	.zero		1


	//   ....[129]....
        /*0890*/ 	.word	0x000059e0
        /*0894*/ 	.word	0x00000008
        /*0898*/ 	.word	0x00000000
        /*089c*/ 	.short	0x010a
        /*089e*/ 	.byte	0x3f
	.zero		1


	//   ....[130]....
        /*08a0*/ 	.word	0x00005a70
        /*08a4*/ 	.word	0x00000009
        /*08a8*/ 	.word	0x00000000
        /*08ac*/ 	.short	0x010a
        /*08ae*/ 	.byte	0x3f
	.zero		1


	//   ....[131]....
        /*08b0*/ 	.word	0x00005b00
        /*08b4*/ 	.word	0x00000008
        /*08b8*/ 	.word	0x00000000
        /*08bc*/ 	.short	0x010a
        /*08be*/ 	.byte	0x3f
	.zero		1


	//   ....[132]....
        /*08c0*/ 	.word	0x00005b90
        /*08c4*/ 	.word	0x00000009
        /*08c8*/ 	.word	0x00000000
        /*08cc*/ 	.short	0x010a
        /*08ce*/ 	.byte	0x3f
	.zero		1


	//   ....[133]....
        /*08d0*/ 	.word	0x00005c20
        /*08d4*/ 	.word	0x00000008
        /*08d8*/ 	.word	0x00000000
        /*08dc*/ 	.short	0x010a
        /*08de*/ 	.byte	0x3f
	.zero		1


	//   ....[134]....
        /*08e0*/ 	.word	0x00005cb0
        /*08e4*/ 	.word	0x00000009
        /*08e8*/ 	.word	0x00000000
        /*08ec*/ 	.short	0x010a
        /*08ee*/ 	.byte	0x3f
	.zero		1


	//   ....[135]....
        /*08f0*/ 	.word	0x00005d40
        /*08f4*/ 	.word	0x00000008
        /*08f8*/ 	.word	0x00000000
        /*08fc*/ 	.short	0x010a
        /*08fe*/ 	.byte	0x3f
	.zero		1


	//   ....[136]....
        /*0900*/ 	.word	0x00005dd0
        /*0904*/ 	.word	0x00000009
        /*0908*/ 	.word	0x00000000
        /*090c*/ 	.short	0x010a
        /*090e*/ 	.byte	0x3f
	.zero		1


	//   ....[137]....
        /*0910*/ 	.word	0x00005e60
        /*0914*/ 	.word	0x00000008
        /*0918*/ 	.word	0x00000000
        /*091c*/ 	.short	0x010a
        /*091e*/ 	.byte	0x3f
	.zero		1


	//   ....[138]....
        /*0920*/ 	.word	0x00005ef0
        /*0924*/ 	.word	0x00000009
        /*0928*/ 	.word	0x00000000
        /*092c*/ 	.short	0x010a
        /*092e*/ 	.byte	0x3f
	.zero		1


	//   ....[139]....
        /*0930*/ 	.word	0x00005f80
        /*0934*/ 	.word	0x00000008
        /*0938*/ 	.word	0x00000000
        /*093c*/ 	.short	0x010a
        /*093e*/ 	.byte	0x3f
	.zero		1


	//   ....[140]....
        /*0940*/ 	.word	0x00006010
        /*0944*/ 	.word	0x00000009
        /*0948*/ 	.word	0x00000000
        /*094c*/ 	.short	0x010a
        /*094e*/ 	.byte	0x3f
	.zero		1


	//   ....[141]....
        /*0950*/ 	.word	0x000060a0
        /*0954*/ 	.word	0x00000008
        /*0958*/ 	.word	0x00000000
        /*095c*/ 	.short	0x010a
        /*095e*/ 	.byte	0x3f
	.zero		1


	//   ....[142]....
        /*0960*/ 	.word	0x00006130
        /*0964*/ 	.word	0x00000009
        /*0968*/ 	.word	0x00000000
        /*096c*/ 	.short	0x010a
        /*096e*/ 	.byte	0x3f
	.zero		1


	//   ....[143]....
        /*0970*/ 	.word	0x000061c0
        /*0974*/ 	.word	0x00000006
        /*0978*/ 	.word	0x00000000
        /*097c*/ 	.short	0x010a
        /*097e*/ 	.byte	0x3f
	.zero		1


	//   ....[144]....
        /*0980*/ 	.word	0x00006250
        /*0984*/ 	.word	0x00000003
        /*0988*/ 	.word	0x00000000
        /*098c*/ 	.short	0x010a
        /*098e*/ 	.byte	0x3f
	.zero		1


	//   ....[145]....
        /*0990*/ 	.word	0x000062b0
        /*0994*/ 	.word	0x00000003
        /*0998*/ 	.word	0x00000000
        /*099c*/ 	.short	0x010a
        /*099e*/ 	.byte	0x3f
	.zero		1


	//   ....[146]....
        /*09a0*/ 	.word	0x00006310
        /*09a4*/ 	.word	0x00000004
        /*09a8*/ 	.word	0x00000000
        /*09ac*/ 	.short	0x010a
        /*09ae*/ 	.byte	0x3f
	.zero		1


	//   ....[147]....
        /*09b0*/ 	.word	0x000063e0
        /*09b4*/ 	.word	0x00000009
        /*09b8*/ 	.word	0x00000168
        /*09bc*/ 	.short	0x010a
        /*09be*/ 	.byte	0x3f
	.zero		1


	//   ....[148]....
        /*09c0*/ 	.word	0x000064b0
        /*09c4*/ 	.word	0x00000007
        /*09c8*/ 	.word	0x00000000
        /*09cc*/ 	.short	0x010a
        /*09ce*/ 	.byte	0x3f
	.zero		1


	//   ....[149]....
        /*09d0*/ 	.word	0x00006500
        /*09d4*/ 	.word	0x00000008
        /*09d8*/ 	.word	0x00000000
        /*09dc*/ 	.short	0x010a
        /*09de*/ 	.byte	0x3f
	.zero		1


	//   ....[150]....
        /*09e0*/ 	.word	0x00006550
        /*09e4*/ 	.word	0x00000009
        /*09e8*/ 	.word	0x00000000
        /*09ec*/ 	.short	0x010a
        /*09ee*/ 	.byte	0x3f
	.zero		1


	//   ....[151]....
        /*09f0*/ 	.word	0x000065a0
        /*09f4*/ 	.word	0x00000008
        /*09f8*/ 	.word	0x00000000
        /*09fc*/ 	.short	0x010a
        /*09fe*/ 	.byte	0x3f
	.zero		1


	//   ....[152]....
        /*0a00*/ 	.word	0x000065f0
        /*0a04*/ 	.word	0x00000009
        /*0a08*/ 	.word	0x00000000
        /*0a0c*/ 	.short	0x010a
        /*0a0e*/ 	.byte	0x3f
	.zero		1


	//   ....[153]....
        /*0a10*/ 	.word	0x00006640
        /*0a14*/ 	.word	0x00000008
        /*0a18*/ 	.word	0x00000000
        /*0a1c*/ 	.short	0x010a
        /*0a1e*/ 	.byte	0x3f
	.zero		1


	//   ....[154]....
        /*0a20*/ 	.word	0x00006690
        /*0a24*/ 	.word	0x00000009
        /*0a28*/ 	.word	0x00000000
        /*0a2c*/ 	.short	0x010a
        /*0a2e*/ 	.byte	0x3f
	.zero		1


	//   ....[155]....
        /*0a30*/ 	.word	0x000066e0
        /*0a34*/ 	.word	0x00000008
        /*0a38*/ 	.word	0x00000000
        /*0a3c*/ 	.short	0x010a
        /*0a3e*/ 	.byte	0x3f
	.zero		1


	//   ....[156]....
        /*0a40*/ 	.word	0x00006730
        /*0a44*/ 	.word	0x00000009
        /*0a48*/ 	.word	0x00000000
        /*0a4c*/ 	.short	0x010a
        /*0a4e*/ 	.byte	0x3f
	.zero		1


	//   ....[157]....
        /*0a50*/ 	.word	0x00006780
        /*0a54*/ 	.word	0x00000008
        /*0a58*/ 	.word	0x00000000
        /*0a5c*/ 	.short	0x010a
        /*0a5e*/ 	.byte	0x3f
	.zero		1


	//   ....[158]....
        /*0a60*/ 	.word	0x000067d0
        /*0a64*/ 	.word	0x00000009
        /*0a68*/ 	.word	0x00000000
        /*0a6c*/ 	.short	0x010a
        /*0a6e*/ 	.byte	0x3f
	.zero		1


	//   ....[159]....
        /*0a70*/ 	.word	0x00006820
        /*0a74*/ 	.word	0x00000008
        /*0a78*/ 	.word	0x00000000
        /*0a7c*/ 	.short	0x010a
        /*0a7e*/ 	.byte	0x3f
	.zero		1


	//   ....[160]....
        /*0a80*/ 	.word	0x00006870
        /*0a84*/ 	.word	0x00000009
        /*0a88*/ 	.word	0x00000000
        /*0a8c*/ 	.short	0x010a
        /*0a8e*/ 	.byte	0x3f
	.zero		1


	//   ....[161]....
        /*0a90*/ 	.word	0x000068c0
        /*0a94*/ 	.word	0x00000008
        /*0a98*/ 	.word	0x00000000
        /*0a9c*/ 	.short	0x010a
        /*0a9e*/ 	.byte	0x3f
	.zero		1


	//   ....[162]....
        /*0aa0*/ 	.word	0x00006910
        /*0aa4*/ 	.word	0x00000009
        /*0aa8*/ 	.word	0x00000000
        /*0aac*/ 	.short	0x010a
        /*0aae*/ 	.byte	0x3f
	.zero		1


	//   ....[163]....
        /*0ab0*/ 	.word	0x00006960
        /*0ab4*/ 	.word	0x00000008
        /*0ab8*/ 	.word	0x00000000
        /*0abc*/ 	.short	0x010a
        /*0abe*/ 	.byte	0x3f
	.zero		1


	//   ....[164]....
        /*0ac0*/ 	.word	0x000069b0
        /*0ac4*/ 	.word	0x00000009
        /*0ac8*/ 	.word	0x00000000
        /*0acc*/ 	.short	0x010a
        /*0ace*/ 	.byte	0x3f
	.zero		1


	//   ....[165]....
        /*0ad0*/ 	.word	0x00006a00
        /*0ad4*/ 	.word	0x00000008
        /*0ad8*/ 	.word	0x00000000
        /*0adc*/ 	.short	0x010a
        /*0ade*/ 	.byte	0x3f
	.zero		1


	//   ....[166]....
        /*0ae0*/ 	.word	0x00006a50
        /*0ae4*/ 	.word	0x00000009
        /*0ae8*/ 	.word	0x00000000
        /*0aec*/ 	.short	0x010a
        /*0aee*/ 	.byte	0x3f
	.zero		1


	//   ....[167]....
        /*0af0*/ 	.word	0x00006aa0
        /*0af4*/ 	.word	0x00000008
        /*0af8*/ 	.word	0x00000000
        /*0afc*/ 	.short	0x010a
        /*0afe*/ 	.byte	0x3f
	.zero		1


	//   ....[168]....
        /*0b00*/ 	.word	0x00006af0
        /*0b04*/ 	.word	0x00000009
        /*0b08*/ 	.word	0x00000000
        /*0b0c*/ 	.short	0x010a
        /*0b0e*/ 	.byte	0x3f
	.zero		1


	//   ....[169]....
        /*0b10*/ 	.word	0x00006b40
        /*0b14*/ 	.word	0x00000008
        /*0b18*/ 	.word	0x00000000
        /*0b1c*/ 	.short	0x010a
        /*0b1e*/ 	.byte	0x3f
	.zero		1


	//   ....[170]....
        /*0b20*/ 	.word	0x00006b90
        /*0b24*/ 	.word	0x00000009
        /*0b28*/ 	.word	0x00000000
        /*0b2c*/ 	.short	0x010a
        /*0b2e*/ 	.byte	0x3f
	.zero		1


	//   ....[171]....
        /*0b30*/ 	.word	0x00006be0
        /*0b34*/ 	.word	0x00000008
        /*0b38*/ 	.word	0x00000000
        /*0b3c*/ 	.short	0x010a
        /*0b3e*/ 	.byte	0x3f
	.zero		1


	//   ....[172]....
        /*0b40*/ 	.word	0x00006c30
        /*0b44*/ 	.word	0x00000009
        /*0b48*/ 	.word	0x00000000
        /*0b4c*/ 	.short	0x010a
        /*0b4e*/ 	.byte	0x3f
	.zero		1


	//   ....[173]....
        /*0b50*/ 	.word	0x00006c80
        /*0b54*/ 	.word	0x00000008
        /*0b58*/ 	.word	0x00000000
        /*0b5c*/ 	.short	0x010a
        /*0b5e*/ 	.byte	0x3f
	.zero		1


	//   ....[174]....
        /*0b60*/ 	.word	0x00006cd0
        /*0b64*/ 	.word	0x00000009
        /*0b68*/ 	.word	0x00000000
        /*0b6c*/ 	.short	0x010a
        /*0b6e*/ 	.byte	0x3f
	.zero		1


	//   ....[175]....
        /*0b70*/ 	.word	0x00006d20
        /*0b74*/ 	.word	0x00000008
        /*0b78*/ 	.word	0x00000000
        /*0b7c*/ 	.short	0x010a
        /*0b7e*/ 	.byte	0x3f
	.zero		1


	//   ....[176]....
        /*0b80*/ 	.word	0x00006d70
        /*0b84*/ 	.word	0x00000009
        /*0b88*/ 	.word	0x00000000
        /*0b8c*/ 	.short	0x010a
        /*0b8e*/ 	.byte	0x3f
	.zero		1


	//   ....[177]....
        /*0b90*/ 	.word	0x00006dc0
        /*0b94*/ 	.word	0x00000008
        /*0b98*/ 	.word	0x00000000
        /*0b9c*/ 	.short	0x010a
        /*0b9e*/ 	.byte	0x3f
	.zero		1


	//   ....[178]....
        /*0ba0*/ 	.word	0x00006e10
        /*0ba4*/ 	.word	0x00000009
        /*0ba8*/ 	.word	0x00000000
        /*0bac*/ 	.short	0x010a
        /*0bae*/ 	.byte	0x3f
	.zero		1


	//   ....[179]....
        /*0bb0*/ 	.word	0x00006e60
        /*0bb4*/ 	.word	0x00000008
        /*0bb8*/ 	.word	0x00000000
        /*0bbc*/ 	.short	0x010a
        /*0bbe*/ 	.byte	0x3f
	.zero		1


	//   ....[180]....
        /*0bc0*/ 	.word	0x00006eb0
        /*0bc4*/ 	.word	0x00000009
        /*0bc8*/ 	.word	0x00000000
        /*0bcc*/ 	.short	0x010a
        /*0bce*/ 	.byte	0x3f
	.zero		1


	//   ....[181]....
        /*0bd0*/ 	.word	0x00006f00
        /*0bd4*/ 	.word	0x00000008
        /*0bd8*/ 	.word	0x00000000
        /*0bdc*/ 	.short	0x010a
        /*0bde*/ 	.byte	0x3f
	.zero		1


	//   ....[182]....
        /*0be0*/ 	.word	0x00006f50
        /*0be4*/ 	.word	0x00000009
        /*0be8*/ 	.word	0x00000000
        /*0bec*/ 	.short	0x010a
        /*0bee*/ 	.byte	0x3f
	.zero		1


	//   ....[183]....
        /*0bf0*/ 	.word	0x00006fa0
        /*0bf4*/ 	.word	0x00000008
        /*0bf8*/ 	.word	0x00000000
        /*0bfc*/ 	.short	0x010a
        /*0bfe*/ 	.byte	0x3f
	.zero		1


	//   ....[184]....
        /*0c00*/ 	.word	0x00006ff0
        /*0c04*/ 	.word	0x00000009
        /*0c08*/ 	.word	0x00000000
        /*0c0c*/ 	.short	0x010a
        /*0c0e*/ 	.byte	0x3f
	.zero		1


	//   ....[185]....
        /*0c10*/ 	.word	0x00007040
        /*0c14*/ 	.word	0x00000008
        /*0c18*/ 	.word	0x00000000
        /*0c1c*/ 	.short	0x010a
        /*0c1e*/ 	.byte	0x3f
	.zero		1


	//   ....[186]....
        /*0c20*/ 	.word	0x00007090
        /*0c24*/ 	.word	0x00000009
        /*0c28*/ 	.word	0x00000000
        /*0c2c*/ 	.short	0x010a
        /*0c2e*/ 	.byte	0x3f
	.zero		1


	//   ....[187]....
        /*0c30*/ 	.word	0x000070e0
        /*0c34*/ 	.word	0x00000008
        /*0c38*/ 	.word	0x00000000
        /*0c3c*/ 	.short	0x010a
        /*0c3e*/ 	.byte	0x3f
	.zero		1


	//   ....[188]....
        /*0c40*/ 	.word	0x00007130
        /*0c44*/ 	.word	0x00000009
        /*0c48*/ 	.word	0x00000000
        /*0c4c*/ 	.short	0x010a
        /*0c4e*/ 	.byte	0x3f
	.zero		1


	//   ....[189]....
        /*0c50*/ 	.word	0x00007180
        /*0c54*/ 	.word	0x00000008
        /*0c58*/ 	.word	0x00000000
        /*0c5c*/ 	.short	0x010a
        /*0c5e*/ 	.byte	0x3f
	.zero		1


	//   ....[190]....
        /*0c60*/ 	.word	0x000071d0
        /*0c64*/ 	.word	0x00000009
        /*0c68*/ 	.word	0x00000000
        /*0c6c*/ 	.short	0x010a
        /*0c6e*/ 	.byte	0x3f
	.zero		1


	//   ....[191]....
        /*0c70*/ 	.word	0x00007220
        /*0c74*/ 	.word	0x00000006
        /*0c78*/ 	.word	0x00000000
        /*0c7c*/ 	.short	0x010a
        /*0c7e*/ 	.byte	0x3f
	.zero		1


	//----- nvinfo : EIATTR_NUM_MBARRIERS
	.align		4
.L_35:
        /*0c80*/ 	.byte	0x03, 0x38
        /*0c82*/ 	.short	0x005c


	//----- nvinfo : EIATTR_EXIT_INSTR_OFFSETS
	.align		4
        /*0c84*/ 	.byte	0x04, 0x1c
        /*0c86*/ 	.short	(.L_37 - .L_36)


	//   ....[0]....
.L_36:
        /*0c88*/ 	.word	0x00000bc0


	//   ....[1]....
        /*0c8c*/ 	.word	0x000014a0


	//   ....[2]....
        /*0c90*/ 	.word	0x00003580


	//   ....[3]....
        /*0c94*/ 	.word	0x00003bd0


	//   ....[4]....
        /*0c98*/ 	.word	0x000062a0


	//----- nvinfo : EIATTR_MAX_THREADS
	.align		4
.L_37:
        /*0c9c*/ 	.byte	0x04, 0x05
        /*0c9e*/ 	.short	(.L_39 - .L_38)
.L_38:
        /*0ca0*/ 	.word	0x00000180
        /*0ca4*/ 	.word	0x00000001
        /*0ca8*/ 	.word	0x00000001


	//----- nvinfo : EIATTR_CRS_STACK_SIZE
	.align		4
.L_39:
        /*0cac*/ 	.byte	0x04, 0x1e
        /*0cae*/ 	.short	(.L_41 - .L_40)
.L_40:
        /*0cb0*/ 	.word	0x00000000


	//----- nvinfo : EIATTR_CBANK_PARAM_SIZE
	.align		4
.L_41:
        /*0cb4*/ 	.byte	0x03, 0x19
        /*0cb6*/ 	.short	0x0470


	//----- nvinfo : EIATTR_PARAM_CBANK
	.align		4
        /*0cb8*/ 	.byte	0x04, 0x0a
        /*0cba*/ 	.short	(.L_43 - .L_42)
	.align		4
.L_42:
        /*0cbc*/ 	.word	index@(.nv.constant0._ZN7cutlass13device_kernelINS_4gemm6kernel13GemmUniversalIN4cute5tupleIJiiiiEEENS1_10collective13CollectiveMmaINS1_34MainloopSm90TmaGmmaWarpSpecializedILi45ENS5_IJNS4_1CILi1EEESB_SB_EEENS1_35KernelTmaWarpSpecializedCooperativeEEENS5_IJNSA_ILi128EEENSA_ILi32EEESG_EEEaNS5_IJlSB_lEEEaSI_NS4_8TiledMMAINS4_8MMA_AtomIJNS4_4SM904GMMA26MMA_64x32x32_S32S8S8_SS_TNEEEENS4_6LayoutINS5_IJNSA_ILi2EEESB_SB_EEENS5_IJSB_NSA_ILi0EEESS_EEEEENS5_IJNS4_10UnderscoreESV_SV_EEEEENS4_13SM90_TMA_LOADENS4_14ComposedLayoutINS4_7SwizzleILi1ELi4ELi3EEENS4_18smem_ptr_flag_bitsILi8EEENSP_INS5_IJNSA_ILi8EEESG_EEENS5_IJSG_SB_EEEEEEEvNS4_8identityESY_S18_vS19_EENS_8epilogue10collective6detail29Sm90TmaWarpSpecializedAdapterINS1C_15DefaultEpilogueIaSI_SI_NS1B_6thread17LinearCombinationIaLi1EiiLNS1G_9ScaleType4KindE0ELNS_15FloatRoundStyleE2EaEENS1_15EpilogueDefaultEEEEEvvEEEEvNT_6ParamsE)
        /*0cc0*/ 	.short	0x0210
        /*0cc2*/ 	.short	0x0470


	//----- nvinfo : EIATTR_SW_WAR
	.align		4
.L_43:
        /*0cc4*/ 	.byte	0x04, 0x36
        /*0cc6*/ 	.short	(.L_45 - .L_44)
.L_44:
        /*0cc8*/ 	.word	0x00000008
.L_45:


//--------------------- .nv.callgraph             --------------------------
	.section	.nv.callgraph,"",@"SHT_CUDA_CALLGRAPH"
	.align	4
	.sectionentsize	8
	.align		4
        /*0000*/ 	.word	0x00000000
	.align		4
        /*0004*/ 	.word	0xffffffff
	.align		4
        /*0008*/ 	.word	index@(_ZN7cutlass13device_kernelINS_4gemm6kernel13GemmUniversalIN4cute5tupleIJiiiiEEENS1_10collective13CollectiveMmaINS1_34MainloopSm90TmaGmmaWarpSpecializedILi45ENS5_IJNS4_1CILi1EEESB_SB_EEENS1_35KernelTmaWarpSpecializedCooperativeEEENS5_IJNSA_ILi128EEENSA_ILi32EEESG_EEEaNS5_IJlSB_lEEEaSI_NS4_8TiledMMAINS4_8MMA_AtomIJNS4_4SM904GMMA26MMA_64x32x32_S32S8S8_SS_TNEEEENS4_6LayoutINS5_IJNSA_ILi2EEESB_SB_EEENS5_IJSB_NSA_ILi0EEESS_EEEEENS5_IJNS4_10UnderscoreESV_SV_EEEEENS4_13SM90_TMA_LOADENS4_14ComposedLayoutINS4_7SwizzleILi1ELi4ELi3EEENS4_18smem_ptr_flag_bitsILi8EEENSP_INS5_IJNSA_ILi8EEESG_EEENS5_IJSG_SB_EEEEEEEvNS4_8identityESY_S18_vS19_EENS_8epilogue10collective6detail29Sm90TmaWarpSpecializedAdapterINS1C_15DefaultEpilogueIaSI_SI_NS1B_6thread17LinearCombinationIaLi1EiiLNS1G_9ScaleType4KindE0ELNS_15FloatRoundStyleE2EaEENS1_15EpilogueDefaultEEEEEvvEEEEvNT_6ParamsE)
	.align		4
        /*000c*/ 	.word	index@(__assertfail)
	.align		4
        /*0010*/ 	.word	0x00000000
	.align		4
        /*0014*/ 	.word	0xfffffffe
	.align		4
        /*0018*/ 	.word	0x00000000
	.align		4
        /*001c*/ 	.word	0xfffffffd
	.align		4
        /*0020*/ 	.word	0x00000000
	.align		4
        /*0024*/ 	.word	0xfffffffc


//--------------------- .nv.constant4             --------------------------
	.section	.nv.constant4,"a",@progbits
	.align	8
	.align		8
.nv.constant4:
        /*0000*/ 	.dword	__assertfail
	.align		8
        /*0008*/ 	.dword	__unnamed_1
	.align		8
        /*0010*/ 	.dword	_ZN40_INTERNAL_dd9b3103_4_k_cu_67d45996_101104cuda3std3__45__cpo5beginE
	.align		8
        /*0018*/ 	.dword	_ZN40_INTERNAL_dd9b3103_4_k_cu_67d45996_101104cuda3std3__45__cpo3endE
	.align		8
        /*0020*/ 	.dword	_ZN40_INTERNAL_dd9b3103_4_k_cu_67d45996_101104cuda3std3__45__cpo6cbeginE
	.align		8
        /*0028*/ 	.dword	_ZN40_INTERNAL_dd9b3103_4_k_cu_67d45996_101104cuda3std3__45__cpo4cendE
	.align		8
        /*0030*/ 	.dword	_ZN40_INTERNAL_dd9b3103_4_k_cu_67d45996_101104cuda3std3__442_GLOBAL__N__dd9b3103_4_k_cu_67d45996_101106ignoreE
	.align		8
        /*0038*/ 	.dword	_ZN40_INTERNAL_dd9b3103_4_k_cu_67d45996_101104cuda3std3__419piecewise_constructE
	.align		8
        /*0040*/ 	.dword	_ZN40_INTERNAL_dd9b3103_4_k_cu_67d45996_101104cuda3std3__48in_placeE
	.align		8
        /*0048*/ 	.dword	_ZN40_INTERNAL_dd9b3103_4_k_cu_67d45996_101104cuda3std6ranges3__45__cpo4swapE
	.align		8
        /*0050*/ 	.dword	_ZN40_INTERNAL_dd9b3103_4_k_cu_67d45996_101104cuda3std6ranges3__45__cpo9iter_moveE
	.align		8
        /*0058*/ 	.dword	_ZN40_INTERNAL_dd9b3103_4_k_cu_67d45996_101104cute7productE
	.align		8
        /*0060*/ 	.dword	_ZN40_INTERNAL_dd9b3103_4_k_cu_67d45996_101104cute1_E
	.align		8
        /*0068*/ 	.dword	$str$22
	.align		8
        /*0070*/ 	.dword	$str$23


//--------------------- .text._ZN7cutlass13device_kernelINS_4gemm6kernel13GemmUniversalIN4cute5tupleIJiiiiEEENS1_10collective13CollectiveMmaINS1_34MainloopSm90TmaGmmaWarpSpecializedILi45ENS5_IJNS4_1CILi1EEESB_SB_EEENS1_35KernelTmaWarpSpecializedCooperativeEEENS5_IJNSA_ILi128EEENSA_ILi32EEESG_EEEaNS5_IJlSB_lEEEaSI_NS4_8TiledMMAINS4_8MMA_AtomIJNS4_4SM904GMMA26MMA_64x32x32_S32S8S8_SS_TNEEEENS4_6LayoutINS5_IJNSA_ILi2EEESB_SB_EEENS5_IJSB_NSA_ILi0EEESS_EEEEENS5_IJNS4_10UnderscoreESV_SV_EEEEENS4_13SM90_TMA_LOADENS4_14ComposedLayoutINS4_7SwizzleILi1ELi4ELi3EEENS4_18smem_ptr_flag_bitsILi8EEENSP_INS5_IJNSA_ILi8EEESG_EEENS5_IJSG_SB_EEEEEEEvNS4_8identityESY_S18_vS19_EENS_8epilogue10collective6detail29Sm90TmaWarpSpecializedAdapterINS1C_15DefaultEpilogueIaSI_SI_NS1B_6thread17LinearCombinationIaLi1EiiLNS1G_9ScaleType4KindE0ELNS_15FloatRoundStyleE2EaEENS1_15EpilogueDefaultEEEEEvvEEEEvNT_6ParamsE --------------------------
	.section	.text._ZN7cutlass13device_kernelINS_4gemm6kernel13GemmUniversalIN4cute5tupleIJiiiiEEENS1_10collective13CollectiveMmaINS1_34MainloopSm90TmaGmmaWarpSpecializedILi45ENS5_IJNS4_1CILi1EEESB_SB_EEENS1_35KernelTmaWarpSpecializedCooperativeEEENS5_IJNSA_ILi128EEENSA_ILi32EEESG_EEEaNS5_IJlSB_lEEEaSI_NS4_8TiledMMAINS4_8MMA_AtomIJNS4_4SM904GMMA26MMA_64x32x32_S32S8S8_SS_TNEEEENS4_6LayoutINS5_IJNSA_ILi2EEESB_SB_EEENS5_IJSB_NSA_ILi0EEESS_EEEEENS5_IJNS4_10UnderscoreESV_SV_EEEEENS4_13SM90_TMA_LOADENS4_14ComposedLayoutINS4_7SwizzleILi1ELi4ELi3EEENS4_18smem_ptr_flag_bitsILi8EEENSP_INS5_IJNSA_ILi8EEESG_EEENS5_IJSG_SB_EEEEEEEvNS4_8identityESY_S18_vS19_EENS_8epilogue10collective6detail29Sm90TmaWarpSpecializedAdapterINS1C_15DefaultEpilogueIaSI_SI_NS1B_6thread17LinearCombinationIaLi1EiiLNS1G_9ScaleType4KindE0ELNS_15FloatRoundStyleE2EaEENS1_15EpilogueDefaultEEEEEvvEEEEvNT_6ParamsE,"ax",@progbits
	.align	128
.text._ZN7cutlass13device_kernelINS_4gemm6kernel13GemmUniversalIN4cute5tupleIJiiiiEEENS1_10collective13CollectiveMmaINS1_34MainloopSm90TmaGmmaWarpSpecializedILi45ENS5_IJNS4_1CILi1EEESB_SB_EEENS1_35KernelTmaWarpSpecializedCooperativeEEENS5_IJNSA_ILi128EEENSA_ILi32EEESG_EEEaNS5_IJlSB_lEEEaSI_NS4_8TiledMMAINS4_8MMA_AtomIJNS4_4SM904GMMA26MMA_64x32x32_S32S8S8_SS_TNEEEENS4_6LayoutINS5_IJNSA_ILi2EEESB_SB_EEENS5_IJSB_NSA_ILi0EEESS_EEEEENS5_IJNS4_10UnderscoreESV_SV_EEEEENS4_13SM90_TMA_LOADENS4_14ComposedLayoutINS4_7SwizzleILi1ELi4ELi3EEENS4_18smem_ptr_flag_bitsILi8EEENSP_INS5_IJNSA_ILi8EEESG_EEENS5_IJSG_SB_EEEEEEEvNS4_8identityESY_S18_vS19_EENS_8epilogue10collective6detail29Sm90TmaWarpSpecializedAdapterINS1C_15DefaultEpilogueIaSI_SI_NS1B_6thread17LinearCombinationIaLi1EiiLNS1G_9ScaleType4KindE0ELNS_15FloatRoundStyleE2EaEENS1_15EpilogueDefaultEEEEEvvEEEEvNT_6ParamsE:
        .type           _ZN7cutlass13device_kernelINS_4gemm6kernel13GemmUniversalIN4cute5tupleIJiiiiEEENS1_10collective13CollectiveMmaINS1_34MainloopSm90TmaGmmaWarpSpecializedILi45ENS5_IJNS4_1CILi1EEESB_SB_EEENS1_35KernelTmaWarpSpecializedCooperativeEEENS5_IJNSA_ILi128EEENSA_ILi32EEESG_EEEaNS5_IJlSB_lEEEaSI_NS4_8TiledMMAINS4_8MMA_AtomIJNS4_4SM904GMMA26MMA_64x32x32_S32S8S8_SS_TNEEEENS4_6LayoutINS5_IJNSA_ILi2EEESB_SB_EEENS5_IJSB_NSA_ILi0EEESS_EEEEENS5_IJNS4_10UnderscoreESV_SV_EEEEENS4_13SM90_TMA_LOADENS4_14ComposedLayoutINS4_7SwizzleILi1ELi4ELi3EEENS4_18smem_ptr_flag_bitsILi8EEENSP_INS5_IJNSA_ILi8EEESG_EEENS5_IJSG_SB_EEEEEEEvNS4_8identityESY_S18_vS19_EENS_8epilogue10collective6detail29Sm90TmaWarpSpecializedAdapterINS1C_15DefaultEpilogueIaSI_SI_NS1B_6thread17LinearCombinationIaLi1EiiLNS1G_9ScaleType4KindE0ELNS_15FloatRoundStyleE2EaEENS1_15EpilogueDefaultEEEEEvvEEEEvNT_6ParamsE,@function
        .size           _ZN7cutlass13device_kernelINS_4gemm6kernel13GemmUniversalIN4cute5tupleIJiiiiEEENS1_10collective13CollectiveMmaINS1_34MainloopSm90TmaGmmaWarpSpecializedILi45ENS5_IJNS4_1CILi1EEESB_SB_EEENS1_35KernelTmaWarpSpecializedCooperativeEEENS5_IJNSA_ILi128EEENSA_ILi32EEESG_EEEaNS5_IJlSB_lEEEaSI_NS4_8TiledMMAINS4_8MMA_AtomIJNS4_4SM904GMMA26MMA_64x32x32_S32S8S8_SS_TNEEEENS4_6LayoutINS5_IJNSA_ILi2EEESB_SB_EEENS5_IJSB_NSA_ILi0EEESS_EEEEENS5_IJNS4_10UnderscoreESV_SV_EEEEENS4_13SM90_TMA_LOADENS4_14ComposedLayoutINS4_7SwizzleILi1ELi4ELi3EEENS4_18smem_ptr_flag_bitsILi8EEENSP_INS5_IJNSA_ILi8EEESG_EEENS5_IJSG_SB_EEEEEEEvNS4_8identityESY_S18_vS19_EENS_8epilogue10collective6detail29Sm90TmaWarpSpecializedAdapterINS1C_15DefaultEpilogueIaSI_SI_NS1B_6thread17LinearCombinationIaLi1EiiLNS1G_9ScaleType4KindE0ELNS_15FloatRoundStyleE2EaEENS1_15EpilogueDefaultEEEEEvvEEEEvNT_6ParamsE,(.L_x_185 - _ZN7cutlass13device_kernelINS_4gemm6kernel13GemmUniversalIN4cute5tupleIJiiiiEEENS1_10collective13CollectiveMmaINS1_34MainloopSm90TmaGmmaWarpSpecializedILi45ENS5_IJNS4_1CILi1EEESB_SB_EEENS1_35KernelTmaWarpSpecializedCooperativeEEENS5_IJNSA_ILi128EEENSA_ILi32EEESG_EEEaNS5_IJlSB_lEEEaSI_NS4_8TiledMMAINS4_8MMA_AtomIJNS4_4SM904GMMA26MMA_64x32x32_S32S8S8_SS_TNEEEENS4_6LayoutINS5_IJNSA_ILi2EEESB_SB_EEENS5_IJSB_NSA_ILi0EEESS_EEEEENS5_IJNS4_10UnderscoreESV_SV_EEEEENS4_13SM90_TMA_LOADENS4_14ComposedLayoutINS4_7SwizzleILi1ELi4ELi3EEENS4_18smem_ptr_flag_bitsILi8EEENSP_INS5_IJNSA_ILi8EEESG_EEENS5_IJSG_SB_EEEEEEEvNS4_8identityESY_S18_vS19_EENS_8epilogue10collective6detail29Sm90TmaWarpSpecializedAdapterINS1C_15DefaultEpilogueIaSI_SI_NS1B_6thread17LinearCombinationIaLi1EiiLNS1G_9ScaleType4KindE0ELNS_15FloatRoundStyleE2EaEENS1_15EpilogueDefaultEEEEEvvEEEEvNT_6ParamsE)
        .other          _ZN7cutlass13device_kernelINS_4gemm6kernel13GemmUniversalIN4cute5tupleIJiiiiEEENS1_10collective13CollectiveMmaINS1_34MainloopSm90TmaGmmaWarpSpecializedILi45ENS5_IJNS4_1CILi1EEESB_SB_EEENS1_35KernelTmaWarpSpecializedCooperativeEEENS5_IJNSA_ILi128EEENSA_ILi32EEESG_EEEaNS5_IJlSB_lEEEaSI_NS4_8TiledMMAINS4_8MMA_AtomIJNS4_4SM904GMMA26MMA_64x32x32_S32S8S8_SS_TNEEEENS4_6LayoutINS5_IJNSA_ILi2EEESB_SB_EEENS5_IJSB_NSA_ILi0EEESS_EEEEENS5_IJNS4_10UnderscoreESV_SV_EEEEENS4_13SM90_TMA_LOADENS4_14ComposedLayoutINS4_7SwizzleILi1ELi4ELi3EEENS4_18smem_ptr_flag_bitsILi8EEENSP_INS5_IJNSA_ILi8EEESG_EEENS5_IJSG_SB_EEEEEEEvNS4_8identityESY_S18_vS19_EENS_8epilogue10collective6detail29Sm90TmaWarpSpecializedAdapterINS1C_15DefaultEpilogueIaSI_SI_NS1B_6thread17LinearCombinationIaLi1EiiLNS1G_9ScaleType4KindE0ELNS_15FloatRoundStyleE2EaEENS1_15EpilogueDefaultEEEEEvvEEEEvNT_6ParamsE,@"STO_CUDA_ENTRY STV_DEFAULT"
_ZN7cutlass13device_kernelINS_4gemm6kernel13GemmUniversalIN4cute5tupleIJiiiiEEENS1_10collective13CollectiveMmaINS1_34MainloopSm90TmaGmmaWarpSpecializedILi45ENS5_IJNS4_1CILi1EEESB_SB_EEENS1_35KernelTmaWarpSpecializedCooperativeEEENS5_IJNSA_ILi128EEENSA_ILi32EEESG_EEEaNS5_IJlSB_lEEEaSI_NS4_8TiledMMAINS4_8MMA_AtomIJNS4_4SM904GMMA26MMA_64x32x32_S32S8S8_SS_TNEEEENS4_6LayoutINS5_IJNSA_ILi2EEESB_SB_EEENS5_IJSB_NSA_ILi0EEESS_EEEEENS5_IJNS4_10UnderscoreESV_SV_EEEEENS4_13SM90_TMA_LOADENS4_14ComposedLayoutINS4_7SwizzleILi1ELi4ELi3EEENS4_18smem_ptr_flag_bitsILi8EEENSP_INS5_IJNSA_ILi8EEESG_EEENS5_IJSG_SB_EEEEEEEvNS4_8identityESY_S18_vS19_EENS_8epilogue10collective6detail29Sm90TmaWarpSpecializedAdapterINS1C_15DefaultEpilogueIaSI_SI_NS1B_6thread17LinearCombinationIaLi1EiiLNS1G_9ScaleType4KindE0ELNS_15FloatRoundStyleE2EaEENS1_15EpilogueDefaultEEEEEvvEEEEvNT_6ParamsE:
[----:B------:R-:W0:Y:S01]  /*0000*/  LDC R1, c[0x0][0x28] ;  /* 0x00000a00ff017b82 */ /* 0x000e220000000800 */
[----:B------:R-:W1:Y:S01]  /*0010*/  S2R R3, SR_TID.X ;  /* 0x0000000000037919 */ /* 0x000e620000002100 */
[----:B------:R-:W-:Y:S01]  /*0020*/  ELECT P0, URZ, PT ;  /* 0x00000000003f782f */ /* 0x000fe20003800000 */
[----:B------:R-:W-:Y:S01]  /*0030*/  BSSY B0, `(.L_x_0) ;  /* 0x000000f000007945 */ /* 0x000fe20003800000 */
[--C-:B-1----:R-:W-:Y:S02]  /*0040*/  SHF.R.U32.HI R0, RZ, 0x5, R3.reuse ;  /* 0x00000005ff007819 */ /* 0x102fe40000011603 */
[----:B------:R-:W-:-:S03]  /*0050*/  SHF.R.U32.HI R14, RZ, 0x7, R3 ;  /* 0x00000007ff0e7819 */ /* 0x000fc60000011603 */
[----:B------:R-:W1:Y:S04]  /*0060*/  SHFL.IDX PT, R2, R0, RZ, 0x1f ;  /* 0x00001fff00027589 */ /* 0x000e6800000e0000 */
[----:B------:R2:W3:Y:S01]  /*0070*/  SHFL.IDX PT, R4, R14, RZ, 0x1f ;  /* 0x00001fff0e047589 */ /* 0x0004e200000e0000 */
[----:B-1----:R-:W-:-:S13]  /*0080*/  ISETP.NE.OR P0, PT, R2, RZ, !P0 ;  /* 0x000000ff0200720c */ /* 0x002fda0004705670 */
[----:B0-23--:R-:W-:Y:S05]  /*0090*/  @P0 BRA `(.L_x_1) ;  /* 0x0000000000200947 */ /* 0x00dfea0003800000 */
[----:B------:R-:W-:Y:S02]  /*00a0*/  ULDC.64 UR4, c[0x0][0x198] ;  /* 0x0000660000047ab9 */ /* 0x000fe40000000a00 */
[----:B------:R-:W-:Y:S02]  /*00b0*/  UIADD3 UR6, UP0, UR4, 0xf0, URZ ;  /* 0x000000f004067890 */ /* 0x000fe4000ff1e03f */
[----:B------:R-:W-:Y:S02]  /*00c0*/  UIADD3 UR4, UP1, UR4, 0x1f0, URZ ;  /* 0x000001f004047890 */ /* 0x000fe4000ff3e03f */
[----:B------:R-:W-:Y:S02]  /*00d0*/  UIADD3.X UR7, URZ, UR5, URZ, UP0, !UPT ;  /* 0x000000053f077290 */ /* 0x000fe400087fe43f */
[----:B------:R-:W-:-:S07]  /*00e0*/  UIADD3.X UR5, URZ, UR5, URZ, UP1, !UPT ;  /* 0x000000053f057290 */ /* 0x000fce0008ffe43f */
[----:B------:R0:W-:Y:S02]  /*00f0*/  UTMACCTL.PF [UR6] ;  /* 0x00000000060079b9 */ /* 0x0001e40008040000 */
[----:B------:R0:W-:Y:S02]  /*0100*/  UTMACCTL.PF [UR4] ;  /* 0x00000000040079b9 */ /* 0x0001e40008040000 */
[----:B0-----:R-:W-:Y:S01]  /*0110*/  NOP ;  /* 0x0000000000007918 */ /* 0x001fe20000000000 */
.L_x_1:
[----:B------:R-:W-:Y:S05]  /*0120*/  BSYNC B0 ;  /* 0x0000000000007941 */ /* 0x000fea0003800000 */
.L_x_0:
[----:B------:R-:W0:Y:S02]  /*0130*/  SHFL.IDX PT, R5, R0, RZ, 0x1f ;  /* 0x00001fff00057589 */ /* 0x000e2400000e0000 */
[----:B0-----:R-:W-:-:S13]  /*0140*/  ISETP.NE.AND P0, PT, R5, RZ, PT ;  /* 0x000000ff0500720c */ /* 0x001fda0003f05270 */
[----:B------:R-:W-:Y:S05]  /*0150*/  @P0 BRA `(.L_x_2) ;  /* 0x0000000400ac0947 */ /* 0x000fea0003800000 */
[----:B------:R-:W-:Y:S01]  /*0160*/  ELECT P0, URZ, PT ;  /* 0x00000000003f782f */ /* 0x000fe20003800000 */
[----:B------:R-:W-:-:S12]  /*0170*/  BSSY B0, `(.L_x_2) ;  /* 0x0000069000007945 */ /* 0x000fd80003800000 */
[----:B------:R-:W-:Y:S05]  /*0180*/  @!P0 BRA `(.L_x_3) ;  /* 0x00000004009c8947 */ /* 0x000fea0003800000 */
[----:B------:R-:W0:Y:S01]  /*0190*/  S2UR UR8, SR_CgaCtaId ;  /* 0x00000000000879c3 */ /* 0x000e220000008800 */
[----:B------:R-:W-:Y:S01]  /*01a0*/  UMOV UR4, 0x400 ;  /* 0x0000040000047882 */ /* 0x000fe20000000000 */
[----:B------:R-:W-:Y:S01]  /*01b0*/  UMOV UR5, 0x1 ;  /* 0x0000000100057882 */ /* 0x000fe20000000000 */
[----:B------:R-:W-:Y:S02]  /*01c0*/  UMOV UR6, 0x100 ;  /* 0x0000010000067882 */ /* 0x000fe40000000000 */
[----:B------:R-:W-:-:S04]  /*01d0*/  UIADD3 UR6, -UR6, 0x100000, URZ ;  /* 0x0010000006067890 */ /* 0x000fc8000fffe13f */
[----:B------:R-:W-:Y:S02]  /*01e0*/  USHF.L.U32 UR7, UR6, 0xb, URZ ;  /* 0x0000000b06077899 */ /* 0x000fe4000800063f */
[----:B------:R-:W-:Y:S02]  /*01f0*/  USHF.L.U32 UR6, UR6, 0x1, URZ ;  /* 0x0000000106067899 */ /* 0x000fe4000800063f */
[----:B0-----:R-:W-:Y:S02]  /*0200*/  ULEA UR8, UR8, UR4, 0x18 ;  /* 0x0000000408087291 */ /* 0x001fe4000f8ec03f */
[----:B------:R-:W-:-:S04]  /*0210*/  UIADD3 UR4, -UR5, 0x100000, URZ ;  /* 0x0010000005047890 */ /* 0x000fc8000fffe13f */
[----:B------:R-:W-:Y:S02]  /*0220*/  USHF.L.U32 UR5, UR4, 0xb, URZ ;  /* 0x0000000b04057899 */ /* 0x000fe4000800063f */
[----:B------:R-:W-:Y:S01]  /*0230*/  USHF.L.U32 UR4, UR4, 0x1, URZ ;  /* 0x0000000104047899 */ /* 0x000fe2000800063f */
[----:B------:R-:W0:Y:S11]  /*0240*/  FENCE.VIEW.ASYNC.S ;  /* 0x00000000000073c6 */ /* 0x000e360000000000 */
[----:B0-----:R0:W1:Y:S01]  /*0250*/  SYNCS.EXCH.64 URZ, [UR8], UR4 ;  /* 0x00000004083f75b2 */ /* 0x0010620008000100 */
[----:B------:R0:W2:Y:S01]  /*0260*/  SYNCS.EXCH.64 URZ, [UR8+0x168], UR6 ;  /* 0x00016806083f75b2 */ /* 0x0000a20008000100 */
[----:B------:R0:W3:Y:S01]  /*0270*/  SYNCS.EXCH.64 URZ, [UR8+0x8], UR4 ;  /* 0x00000804083f75b2 */ /* 0x0000e20008000100 */
[----:B------:R0:W4:Y:S01]  /*0280*/  SYNCS.EXCH.64 URZ, [UR8+0x170], UR6 ;  /* 0x00017006083f75b2 */ /* 0x0001220008000100 */
[----:B------:R0:W0:Y:S01]  /*0290*/  SYNCS.EXCH.64 URZ, [UR8+0x10], UR4 ;  /* 0x00001004083f75b2 */ /* 0x0000220008000100 */
        /* <DEDUP_REMOVED lines=85> */
[----:B-1234-:R-:W-:Y:S01]  /*07f0*/  NOP ;  /* 0x0000000000007918 */ /* 0x01efe20000000000 */
.L_x_3:
[----:B0-----:R-:W-:Y:S05]  /*0800*/  BSYNC B0 ;  /* 0x0000000000007941 */ /* 0x001fea0003800000 */
.L_x_2:
[----:B------:R-:W0:Y:S01]  /*0810*/  SHFL.IDX PT, R0, R0, RZ, 0x1f ;  /* 0x00001fff00007589 */ /* 0x000e2200000e0000 */
[----:B------:R-:W1:Y:S01]  /*0820*/  LDC R16, c[0x0][0x65c] ;  /* 0x00019700ff107b82 */ /* 0x000e620000000800 */
[----:B------:R-:W-:Y:S02]  /*0830*/  ELECT P0, URZ, PT ;  /* 0x00000000003f782f */ /* 0x000fe40003800000 */
[----:B------:R-:W-:Y:S01]  /*0840*/  SHF.R.S32.HI R7, RZ, 0x1f, R2 ;  /* 0x0000001fff077819 */ /* 0x000fe20000011402 */
[----:B------:R-:W2:Y:S01]  /*0850*/  S2R R5, SR_CTAID.Y ;  /* 0x0000000000057919 */ /* 0x000ea20000002600 */
[----:B------:R-:W-:Y:S01]  /*0860*/  UMOV UR4, 0x20 ;  /* 0x0000002000047882 */ /* 0x000fe20000000000 */
[----:B------:R-:W-:Y:S01]  /*0870*/  NOP ;  /* 0x0000000000007918 */ /* 0x000fe20000000000 */
[----:B------:R-:W-:Y:S01]  /*0880*/  LEA.HI R7, R7, R2, RZ, 0x2 ;  /* 0x0000000207077211 */ /* 0x000fe200078f10ff */
[----:B------:R-:W3:Y:S01]  /*0890*/  S2R R6, SR_CTAID.X ;  /* 0x0000000000067919 */ /* 0x000ee20000002500 */
[----:B------:R-:W-:Y:S01]  /*08a0*/  ISETP.NE.AND P2, PT, R4, RZ, PT ;  /* 0x000000ff0400720c */ /* 0x000fe20003f45270 */
[----:B------:R-:W-:Y:S01]  /*08b0*/  NOP ;  /* 0x0000000000007918 */ /* 0x000fe20000000000 */
[----:B------:R-:W-:-:S02]  /*08c0*/  LOP3.LUT R7, R7, 0xfffffffc, RZ, 0xc0, !PT ;  /* 0xfffffffc07077812 */ /* 0x000fc400078ec0ff */
[----:B0-----:R-:W-:Y:S02]  /*08d0*/  ISETP.NE.OR P0, PT, R0, RZ, !P0 ;  /* 0x000000ff0000720c */ /* 0x001fe40004705670 */
[----:B-1----:R-:W-:-:S04]  /*08e0*/  ISETP.NE.AND P3, PT, R16, 0x1, PT ;  /* 0x000000011000780c */ /* 0x002fc80003f65270 */
[----:B------:R-:W-:Y:S01]  /*08f0*/  P2R R0, PR, RZ, 0x8 ;  /* 0x00000008ff007803 */ /* 0x000fe20000000000 */
[----:B------:R-:W-:Y:S02]  /*0900*/  IMAD.IADD R0, R2, 0x1, -R7 ;  /* 0x0000000102007824 */ /* 0x000fe400078e0a07 */
[----:B------:R-:W-:-:S03]  /*0910*/  IMAD.MOV.U32 R7, RZ, RZ, RZ ;  /* 0x000000ffff077224 */ /* 0x000fc600078e00ff */
[----:B------:R-:W-:Y:S01]  /*0920*/  ISETP.NE.AND P1, PT, R0, 0x3, PT ;  /* 0x000000030000780c */ /* 0x000fe20003f25270 */
[----:B------:R-:W-:Y:S01]  /*0930*/  VOTEU.ALL UP0, P0 ;  /* 0x00000000003f7886 */ /* 0x000fe20000000000 */
[----:B------:R-:W-:Y:S01]  /*0940*/  VOTEU.ALL UP1, P0 ;  /* 0x00000000003f7886 */ /* 0x000fe20000020000 */
[----:B------:R-:W3:Y:S01]  /*0950*/  @P3 LDC R11, c[0x0][0x10] ;  /* 0x00000400ff0b3b82 */ /* 0x000ee20000000800 */
[----:B--2---:R-:W-:Y:S02]  /*0960*/  @P3 IMAD.MOV.U32 R8, RZ, RZ, R5 ;  /* 0x000000ffff083224 */ /* 0x004fe400078e0005 */
[----:B------:R-:W-:Y:S01]  /*0970*/  @!UP0 UMOV UR6, 0x400 ;  /* 0x0000040000068882 */ /* 0x000fe20000000000 */
[----:B------:R-:W-:-:S04]  /*0980*/  @!UP0 UIADD3 UR4, -UR4, 0x100000, URZ ;  /* 0x0010000004048890 */ /* 0x000fc8000fffe13f */
[----:B------:R-:W-:Y:S02]  /*0990*/  @!UP0 USHF.L.U32 UR5, UR4, 0xb, URZ ;  /* 0x0000000b04058899 */ /* 0x000fe4000800063f */
[----:B------:R-:W-:Y:S01]  /*09a0*/  @!UP0 USHF.L.U32 UR4, UR4, 0x1, URZ ;  /* 0x0000000104048899 */ /* 0x000fe2000800063f */
[----:B------:R-:W-:Y:S02]  /*09b0*/  @P3 IMAD.MOV.U32 R9, RZ, RZ, RZ ;  /* 0x000000ffff093224 */ /* 0x000fe400078e00ff */
[----:B------:R-:W-:Y:S01]  /*09c0*/  @P3 IMAD.MOV.U32 R17, RZ, RZ, RZ ;  /* 0x000000ffff113224 */ /* 0x000fe200078e00ff */
[----:B------:R-:W0:Y:S08]  /*09d0*/  @!UP0 S2UR UR7, SR_CgaCtaId ;  /* 0x00000000000789c3 */ /* 0x000e300000008800 */
[----:B------:R-:W1:Y:S01]  /*09e0*/  @!P3 LDC R12, c[0x0][0xc] ;  /* 0x00000300ff0cbb82 */ /* 0x000e620000000800 */
[----:B---3--:R-:W-:-:S04]  /*09f0*/  @P3 IMAD.WIDE.U32 R10, R6, R11, R8 ;  /* 0x0000000b060a3225 */ /* 0x008fc800078e0008 */
[----:B------:R-:W-:Y:S02]  /*0a00*/  @P3 IMAD.IADD R17, R11, 0x1, R17 ;  /* 0x000000010b113824 */ /* 0x000fe400078e0211 */
[----:B------:R-:W-:Y:S01]  /*0a10*/  @P3 IMAD.MOV.U32 R2, RZ, RZ, R10 ;  /* 0x000000ffff023224 */ /* 0x000fe200078e000a */
[----:B0-----:R-:W-:Y:S01]  /*0a20*/  @!UP0 ULEA UR8, UR7, UR6, 0x18 ;  /* 0x0000000607088291 */ /* 0x001fe2000f8ec03f */
[----:B------:R-:W-:Y:S02]  /*0a30*/  VOTEU.ALL UP0, P0 ;  /* 0x00000000003f7886 */ /* 0x000fe40000000000 */
[----:B------:R-:W-:Y:S01]  /*0a40*/  ULDC UR6, c[0x0][0xc] ;  /* 0x0000030000067ab9 */ /* 0x000fe20000000800 */
[----:B------:R-:W-:Y:S01]  /*0a50*/  ULDC UR7, c[0x0][0x10] ;  /* 0x0000040000077ab9 */ /* 0x000fe20000000800 */
[----:B------:R-:W-:Y:S01]  /*0a60*/  ISETP.EQ.OR P0, PT, R0, RZ, !P1 ;  /* 0x000000ff0000720c */ /* 0x000fe20004f02670 */
[----:B-1----:R-:W-:-:S03]  /*0a70*/  @!P3 IMAD.WIDE.U32 R8, R12, R5, R6 ;  /* 0x000000050c08b225 */ /* 0x002fc600078e0006 */
[C---:B------:R-:W-:Y:S01]  /*0a80*/  ISETP.EQ.AND P0, PT, R4.reuse, RZ, P0 ;  /* 0x000000ff0400720c */ /* 0x040fe20000702270 */
[----:B------:R-:W0:Y:S02]  /*0a90*/  FENCE.VIEW.ASYNC.S ;  /* 0x00000000000073c6 */ /* 0x000e240000000000 */
[----:B0-----:R-:W0:Y:S01]  /*0aa0*/  @!UP0 SYNCS.EXCH.64 URZ, [UR8+0x2e0], UR4 ;  /* 0x0002e004083f85b2 */ /* 0x001e220008000100 */
[----:B------:R-:W-:Y:S01]  /*0ab0*/  VIADD R12, R4, 0xffffffff ;  /* 0xffffffff040c7836 */ /* 0x000fe20000000000 */
[----:B------:R-:W-:Y:S01]  /*0ac0*/  SEL R18, RZ, 0x1, !P0 ;  /* 0x00000001ff127807 */ /* 0x000fe20004000000 */
[----:B------:R-:W-:Y:S01]  /*0ad0*/  @!P3 IMAD.MOV.U32 R2, RZ, RZ, R8 ;  /* 0x000000ffff02b224 */ /* 0x000fe200078e0008 */
[----:B------:R-:W-:Y:S01]  /*0ae0*/  LOP3.LUT R4, R3, 0x7f, RZ, 0xc0, !PT ;  /* 0x0000007f03047812 */ /* 0x000fe200078ec0ff */
[----:B------:R-:W-:Y:S01]  /*0af0*/  @!P3 IMAD.MOV.U32 R17, RZ, RZ, R9 ;  /* 0x000000ffff11b224 */ /* 0x000fe200078e0009 */
[----:B------:R-:W-:-:S04]  /*0b00*/  ISETP.GE.U32.AND P1, PT, R12, 0x2, PT ;  /* 0x000000020c00780c */ /* 0x000fc80003f26070 */
[----:B------:R-:W-:Y:S01]  /*0b10*/  SEL R18, R18, 0x2, P1 ;  /* 0x0000000212127807 */ /* 0x000fe20000800000 */
[----:B------:R1:W0:Y:S01]  /*0b20*/  @!UP1 SYNCS.EXCH.64 URZ, [UR8+0x2e8], UR4 ;  /* 0x0002e804083f95b2 */ /* 0x0002220008000100 */
[----:B------:R-:W-:Y:S01]  /*0b30*/  NOP ;  /* 0x0000000000007918 */ /* 0x000fe20000000000 */
[----:B-1----:R-:W-:-:S03]  /*0b40*/  UIMAD.WIDE.U32 UR4, UR6, UR7, URZ ;  /* 0x00000007060472a5 */ /* 0x002fc6000f8e003f */
[----:B------:R-:W-:Y:S02]  /*0b50*/  ULDC UR6, c[0x0][0x14] ;  /* 0x0000050000067ab9 */ /* 0x000fe40000000800 */
[----:B------:R-:W-:Y:S02]  /*0b60*/  UIMAD.WIDE.U32 UR36, UR4, UR6, URZ ;  /* 0x00000006042472a5 */ /* 0x000fe4000f8e003f */
[----:B------:R-:W-:-:S04]  /*0b70*/  UIMAD UR42, UR5, UR6, URZ ;  /* 0x00000006052a72a4 */ /* 0x000fc8000f8e023f */
[----:B------:R-:W-:Y:S01]  /*0b80*/  UIADD3 UR42, UR37, UR42, URZ ;  /* 0x0000002a252a7290 */ /* 0x000fe2000fffe03f */
[----:B0-----:R-:W-:Y:S06]  /*0b90*/  BAR.SYNC.DEFER_BLOCKING 0x0 ;  /* 0x0000000000007b1d */ /* 0x001fec0000010000 */
[----:B------:R-:W-:Y:S05]  /*0ba0*/  @!P2 BRA `(.L_x_4) ;  /* 0x000000280078a947 */ /* 0x000fea0003800000 */
[----:B------:R-:W-:-:S13]  /*0bb0*/  ISETP.GT.U32.AND P0, PT, R12, 0x1, PT ;  /* 0x000000010c00780c */ /* 0x000fda0003f04070 */
[----:B------:R-:W-:Y:S05]  /*0bc0*/  @P0 EXIT ;  /* 0x000000000000094d */ /* 0x000fea0003800000 */
[----:B------:R-:W-:Y:S01]  /*0bd0*/  ULDC.64 UR4, c[0x0][0x650] ;  /* 0x0001940000047ab9 */ /* 0x000fe20000000a00 */
[----:B------:R-:W-:Y:S01]  /*0be0*/  PRMT R0, RZ, 0x7610, R0 ;  /* 0x00007610ff007816 */ /* 0x000fe20000000000 */
[----:B------:R-:W-:Y:S01]  /*0bf0*/  IMAD.MOV.U32 R51, RZ, RZ, -0x1 ;  /* 0xffffffffff337424 */ /* 0x000fe200078e00ff */
[----:B------:R-:W-:Y:S01]  /*0c00*/  ISETP.GE.U32.AND P0, PT, R2, UR4, PT ;  /* 0x0000000402007c0c */ /* 0x000fe2000bf06070 */
[----:B------:R-:W-:Y:S02]  /*0c10*/  IMAD.MOV.U32 R52, RZ, RZ, -0x1 ;  /* 0xffffffffff347424 */ /* 0x000fe400078e00ff */
[----:B------:R-:W-:Y:S01]  /*0c20*/  IMAD.MOV.U32 R53, RZ, RZ, -0x1 ;  /* 0xffffffffff357424 */ /* 0x000fe200078e00ff */
[----:B------:R-:W-:-:S13]  /*0c30*/  ISETP.GE.U32.AND.EX P0, PT, R17, UR5, PT, P0 ;  /* 0x0000000511007c0c */ /* 0x000fda000bf06100 */
[----:B------:R-:W-:Y:S05]  /*0c40*/  @P0 BRA `(.L_x_5) ;  /* 0x00000004005c0947 */ /* 0x000fea0003800000 */
[----:B------:R-:W0:Y:S01]  /*0c50*/  LDC.64 R20, c[0x0][0x628] ;  /* 0x00018a00ff147b82 */ /* 0x000e220000000a00 */
[----:B------:R-:W-:Y:S02]  /*0c60*/  IMAD.MOV.U32 R8, RZ, RZ, R2 ;  /* 0x000000ffff087224 */ /* 0x000fe400078e0002 */
[----:B------:R-:W-:-:S05]  /*0c70*/  IMAD.MOV.U32 R9, RZ, RZ, R17 ;  /* 0x000000ffff097224 */ /* 0x000fca00078e0011 */
[----:B------:R-:W1:Y:S08]  /*0c80*/  LDC R0, c[0x0][0x630] ;  /* 0x00018c00ff007b82 */ /* 0x000e700000000800 */
[----:B------:R-:W2:Y:S01]  /*0c90*/  LDC.64 R22, c[0x0][0x620] ;  /* 0x00018800ff167b82 */ /* 0x000ea20000000a00 */
[----:B0-----:R-:W-:-:S04]  /*0ca0*/  ISETP.NE.U32.AND P0, PT, R20, RZ, PT ;  /* 0x000000ff1400720c */ /* 0x001fc80003f05070 */
[----:B------:R-:W-:-:S13]  /*0cb0*/  ISETP.NE.AND.EX P0, PT, R21, RZ, PT, P0 ;  /* 0x000000ff1500720c */ /* 0x000fda0003f05300 */
[----:B-12---:R-:W-:Y:S05]  /*0cc0*/  @!P0 BRA `(.L_x_6) ;  /* 0x0000000000288947 */ /* 0x006fea0003800000 */
[----:B------:R-:W0:Y:S02]  /*0cd0*/  LDC R13, c[0x0][0x634] ;  /* 0x00018d00ff0d7b82 */ /* 0x000e240000000800 */
[----:B0-----:R-:W-:-:S05]  /*0ce0*/  IADD3 R13, P0, R2, R13, RZ ;  /* 0x0000000d020d7210 */ /* 0x001fca0007f1e0ff */
[----:B------:R-:W-:-:S04]  /*0cf0*/  IMAD.X R15, RZ, RZ, R17, P0 ;  /* 0x000000ffff0f7224 */ /* 0x000fc800000e0611 */
[----:B------:R-:W-:-:S04]  /*0d00*/  IMAD.WIDE.U32 R8, R15, R20, RZ ;  /* 0x000000140f087225 */ /* 0x000fc800078e00ff */
[----:B------:R-:W-:-:S04]  /*0d10*/  IMAD.WIDE.U32 R10, P0, R13, R21, R8 ;  /* 0x000000150d0a7225 */ /* 0x000fc80007800008 */
[----:B------:R-:W-:-:S04]  /*0d20*/  IMAD.WIDE.U32 R8, R13, R20, RZ ;  /* 0x000000140d087225 */ /* 0x000fc800078e00ff */
[----:B------:R-:W-:Y:S01]  /*0d30*/  IMAD.X R13, RZ, RZ, RZ, P0 ;  /* 0x000000ffff0d7224 */ /* 0x000fe200000e06ff */
[----:B------:R-:W-:Y:S01]  /*0d40*/  IADD3 RZ, P0, R9, R10, RZ ;  /* 0x0000000a09ff7210 */ /* 0x000fe20007f1e0ff */
[----:B------:R-:W-:-:S04]  /*0d50*/  IMAD.MOV.U32 R12, RZ, RZ, R11 ;  /* 0x000000ffff0c7224 */ /* 0x000fc800078e000b */
[----:B------:R-:W-:-:S08]  /*0d60*/  IMAD.WIDE.U32.X R8, R15, R21, R12, P0 ;  /* 0x000000150f087225 */ /* 0x000fd000000e040c */
.L_x_6:
[-CC-:B------:R-:W-:Y:S01]  /*0d70*/  SHF.R.U64 R53, R8, R0.reuse, R9.reuse ;  /* 0x0000000008357219 */ /* 0x180fe20000001209 */
[----:B------:R-:W0:Y:S01]  /*0d80*/  LDC R12, c[0x0][0x618] ;  /* 0x00018600ff0c7b82 */ /* 0x000e220000000800 */
[----:B------:R-:W-:Y:S01]  /*0d90*/  SHF.R.U32.HI R7, RZ, R0, R9 ;  /* 0x00000000ff077219 */ /* 0x000fe20000011609 */
[----:B------:R-:W-:Y:S01]  /*0da0*/  ULDC UR4, c[0x0][0x150] ;  /* 0x0000540000047ab9 */ /* 0x000fe20000000800 */
[----:B------:R-:W-:Y:S01]  /*0db0*/  IADD3 R11, P0, RZ, -R53, RZ ;  /* 0x80000035ff0b7210 */ /* 0x000fe20007f1e0ff */
[----:B------:R-:W-:Y:S01]  /*0dc0*/  IMAD.MOV.U32 R8, RZ, RZ, R2 ;  /* 0x000000ffff087224 */ /* 0x000fe200078e0002 */
[----:B------:R-:W-:Y:S01]  /*0dd0*/  I2FP.F32.U32 R0, R6 ;  /* 0x0000000600007245 */ /* 0x000fe20000201000 */
[----:B------:R-:W-:Y:S02]  /*0de0*/  IMAD.MOV.U32 R9, RZ, RZ, R17 ;  /* 0x000000ffff097224 */ /* 0x000fe400078e0011 */
[----:B------:R-:W1:Y:S01]  /*0df0*/  LDC.64 R30, c[0x0][0x640] ;  /* 0x00019000ff1e7b82 */ /* 0x000e620000000a00 */
[----:B------:R-:W-:-:S02]  /*0e00*/  IMAD.X R13, RZ, RZ, ~R7, P0 ;  /* 0x000000ffff0d7224 */ /* 0x000fc400000e0e07 */
[----:B------:R-:W-:Y:S01]  /*0e10*/  FMUL R0, R0, UR4 ;  /* 0x0000000400007c20 */ /* 0x000fe20008400000 */
[----:B------:R-:W-:Y:S01]  /*0e20*/  IMAD.WIDE.U32 R8, R11, R22, R8 ;  /* 0x000000160b087225 */ /* 0x000fe200078e0008 */
[----:B------:R-:W-:-:S03]  /*0e30*/  ULDC UR4, c[0x0][0x154] ;  /* 0x0000550000047ab9 */ /* 0x000fc60000000800 */
[----:B------:R-:W-:Y:S01]  /*0e40*/  IMAD R10, R13, R22, RZ ;  /* 0x000000160d0a7224 */ /* 0x000fe200078e02ff */
[----:B------:R-:W2:Y:S01]  /*0e50*/  LDC R7, c[0x0][0x144] ;  /* 0x00005100ff077b82 */ /* 0x000ea20000000800 */
[----:B------:R-:W3:Y:S02]  /*0e60*/  F2I.U32.TRUNC.NTZ R0, R0 ;  /* 0x0000000000007305 */ /* 0x000ee4000020f000 */
[----:B------:R-:W-:-:S04]  /*0e70*/  IMAD R11, R11, R23, R10 ;  /* 0x000000170b0b7224 */ /* 0x000fc800078e020a */
[----:B------:R-:W-:Y:S01]  /*0e80*/  IMAD.IADD R9, R9, 0x1, R11 ;  /* 0x0000000109097824 */ /* 0x000fe200078e020b */
[----:B------:R-:W4:Y:S01]  /*0e90*/  LDC R24, c[0x0][0x608] ;  /* 0x00018200ff187b82 */ /* 0x000f220000000800 */
[----:B------:R-:W-:-:S03]  /*0ea0*/  IMAD.MOV.U32 R11, RZ, RZ, -0x1 ;  /* 0xffffffffff0b7424 */ /* 0x000fc600078e00ff */
[-CC-:B0-----:R-:W-:Y:S02]  /*0eb0*/  SHF.R.U64 R22, R8, R12.reuse, R9.reuse ;  /* 0x0000000c08167219 */ /* 0x181fe40000001209 */
[----:B------:R-:W-:Y:S02]  /*0ec0*/  I2FP.F32.U32 R8, R5 ;  /* 0x0000000500087245 */ /* 0x000fe40000201000 */
[----:B------:R-:W0:Y:S01]  /*0ed0*/  LDC R28, c[0x0][0x658] ;  /* 0x00019600ff1c7b82 */ /* 0x000e220000000800 */
[----:B-1----:R-:W-:Y:S01]  /*0ee0*/  ISETP.NE.U32.AND P0, PT, R30, RZ, PT ;  /* 0x000000ff1e00720c */ /* 0x002fe20003f05070 */
[----:B---3--:R-:W-:Y:S02]  /*0ef0*/  IMAD.MOV R10, RZ, RZ, -R0 ;  /* 0x000000ffff0a7224 */ /* 0x008fe400078e0a00 */
[----:B------:R-:W-:Y:S01]  /*0f00*/  FMUL R8, R8, UR4 ;  /* 0x0000000408087c20 */ /* 0x000fe20008400000 */
[----:B------:R-:W-:Y:S02]  /*0f10*/  SHF.R.U32.HI R9, RZ, R12, R9 ;  /* 0x0000000cff097219 */ /* 0x000fe40000011609 */
[----:B------:R-:W-:Y:S01]  /*0f20*/  ISETP.NE.AND.EX P0, PT, R31, RZ, PT, P0 ;  /* 0x000000ff1f00720c */ /* 0x000fe20003f05300 */
[----:B------:R1:W3:Y:S01]  /*0f30*/  F2I.U32.TRUNC.NTZ R15, R8 ;  /* 0x00000008000f7305 */ /* 0x0002e2000020f000 */
[----:B------:R-:W1:Y:S01]  /*0f40*/  LDC R20, c[0x0][0x148] ;  /* 0x00005200ff147b82 */ /* 0x000e620000000800 */
[----:B--2---:R-:W-:-:S07]  /*0f50*/  IMAD R0, R7, R10, R6 ;  /* 0x0000000a07007224 */ /* 0x004fce00078e0206 */
[----:B------:R-:W2:Y:S01]  /*0f60*/  LDC R26, c[0x0][0x600] ;  /* 0x00018000ff1a7b82 */ /* 0x000ea20000000800 */
[-CC-:B----4-:R-:W-:Y:S02]  /*0f70*/  SHF.R.U64 R32, R22, R24.reuse, R9.reuse ;  /* 0x0000001816207219 */ /* 0x190fe40000001209 */
[----:B------:R-:W-:Y:S01]  /*0f80*/  SHF.R.U32.HI R7, RZ, R24, R9 ;  /* 0x00000018ff077219 */ /* 0x000fe20000011609 */
[----:B------:R-:W-:-:S04]  /*0f90*/  IMAD.MOV.U32 R9, RZ, RZ, 0x1 ;  /* 0x00000001ff097424 */ /* 0x000fc800078e00ff */
[----:B------:R-:W4:Y:S01]  /*0fa0*/  LDC R21, c[0x0][0x648] ;  /* 0x00019200ff157b82 */ /* 0x000f220000000800 */
[-C--:B0-----:R-:W-:Y:S02]  /*0fb0*/  SHF.L.U32 R6, R11, R28.reuse, RZ ;  /* 0x0000001c0b067219 */ /* 0x081fe400000006ff */
[--C-:B------:R-:W-:Y:S02]  /*0fc0*/  SHF.R.U64 R24, R32, R28, R7.reuse ;  /* 0x0000001c20187219 */ /* 0x100fe40000001207 */
[----:B------:R-:W-:Y:S02]  /*0fd0*/  LOP3.LUT R13, RZ, R6, RZ, 0x33, !PT ;  /* 0x00000006ff0d7212 */ /* 0x000fe400078e33ff */
[-C--:B------:R-:W-:Y:S01]  /*0fe0*/  SHF.R.U32.HI R7, RZ, R28.reuse, R7 ;  /* 0x0000001cff077219 */ /* 0x080fe20000011607 */
[----:B------:R-:W0:Y:S01]  /*0ff0*/  LDC R23, c[0x0][0x638] ;  /* 0x00018e00ff177b82 */ /* 0x000e220000000800 */
[----:B------:R-:W-:Y:S01]  /*1000*/  SHF.L.U32 R12, R9, R28, RZ ;  /* 0x0000001c090c7219 */ /* 0x000fe200000006ff */
[----:B------:R-:W-:-:S06]  /*1010*/  IMAD.MOV.U32 R6, RZ, RZ, R24 ;  /* 0x000000ffff067224 */ /* 0x000fcc00078e0018 */
[----:B------:R-:W0:Y:S01]  /*1020*/  LDC R51, c[0x0][0x610] ;  /* 0x00018400ff337b82 */ /* 0x000e220000000800 */
[----:B-1-3--:R-:W-:Y:S05]  /*1030*/  @!P0 BRA `(.L_x_7) ;  /* 0x0000000000288947 */ /* 0x00afea0003800000 */
[----:B------:R-:W1:Y:S02]  /*1040*/  LDC R11, c[0x0][0x64c] ;  /* 0x00019300ff0b7b82 */ /* 0x000e640000000800 */
[----:B-1----:R-:W-:-:S05]  /*1050*/  IADD3 R11, P0, R24, R11, RZ ;  /* 0x0000000b180b7210 */ /* 0x002fca0007f1e0ff */
        /* <DEDUP_REMOVED lines=8> */
.L_x_7:
[----:B----4-:R-:W-:Y:S01]  /*10e0*/  SHF.R.U64 R6, R6, R21, R7 ;  /* 0x0000001506067219 */ /* 0x010fe20000001207 */
[----:B--2---:R-:W-:Y:S01]  /*10f0*/  VIADD R7, R26, 0xffffffff ;  /* 0xffffffff1a077836 */ /* 0x004fe20000000000 */
[----:B------:R-:W-:Y:S01]  /*1100*/  LOP3.LUT R13, R32, R13, RZ, 0xc0, !PT ;  /* 0x0000000d200d7212 */ /* 0x000fe200078ec0ff */
[----:B------:R-:W-:Y:S02]  /*1110*/  IMAD.MOV R15, RZ, RZ, -R15 ;  /* 0x000000ffff0f7224 */ /* 0x000fe400078e0a0f */
[----:B------:R-:W-:Y:S02]  /*1120*/  IMAD.MOV R8, RZ, RZ, -R6 ;  /* 0x000000ffff087224 */ /* 0x000fe400078e0a06 */
[----:B------:R-:W-:Y:S01]  /*1130*/  IMAD R13, R12, R6, R13 ;  /* 0x000000060c0d7224 */ /* 0x000fe200078e020d */
[----:B------:R-:W-:Y:S01]  /*1140*/  LOP3.LUT R6, R22, R7, RZ, 0xc0, !PT ;  /* 0x0000000716067212 */ /* 0x000fe200078ec0ff */
[----:B------:R-:W-:Y:S02]  /*1150*/  @P3 IMAD R0, R20, R15, R5 ;  /* 0x0000000f14003224 */ /* 0x000fe400078e0205 */
[----:B0-----:R-:W-:-:S02]  /*1160*/  IMAD R5, R8, R23, R24 ;  /* 0x0000001708057224 */ /* 0x001fc400078e0218 */
[----:B------:R-:W-:Y:S02]  /*1170*/  IMAD R51, R13, R51, R0 ;  /* 0x000000330d337224 */ /* 0x000fe400078e0200 */
[----:B------:R-:W-:Y:S02]  /*1180*/  IMAD R6, R5, R26, R6 ;  /* 0x0000001a05067224 */ /* 0x000fe400078e0206 */
[----:B------:R-:W-:-:S03]  /*1190*/  IMAD.MOV.U32 R0, RZ, RZ, 0x1 ;  /* 0x00000001ff007424 */ /* 0x000fc600078e00ff */
[----:B------:R-:W-:Y:S02]  /*11a0*/  SEL R52, R6, R51, !P3 ;  /* 0x0000003306347207 */ /* 0x000fe40005800000 */
[----:B------:R-:W-:-:S07]  /*11b0*/  SEL R51, R51, R6, !P3 ;  /* 0x0000000633337207 */ /* 0x000fce0005800000 */
.L_x_5:
[----:B------:R-:W-:-:S08]  /*11c0*/  NOP ;  /* 0x0000000000007918 */ /* 0x000fd00000000000 */
[----:B------:R-:W0:Y:S02]  /*11d0*/  USETMAXREG.TRY_ALLOC.CTAPOOL UP0, 0xe8 ;  /* 0x000000e8000079c8 */ /* 0x000e240008000600 */
[----:B0-----:R-:W-:-:S13]  /*11e0*/  PLOP3.LUT P0, PT, PT, PT, UP0, 0x80, 0x0 ;  /* 0x000000000000781c */ /* 0x001fda0003f0f008 */
[----:B------:R-:W-:Y:S05]  /*11f0*/  @!P0 BRA `(.L_x_5) ;  /* 0xfffffffc00f08947 */ /* 0x000fea000383ffff */
[----:B------:R-:W-:Y:S01]  /*1200*/  ULDC.64 UR4, c[0x0][0x598] ;  /* 0x0001660000047ab9 */ /* 0x000fe20000000a00 */
[----:B------:R-:W-:Y:S01]  /*1210*/  ULDC.64 UR38, c[0x0][0x208] ;  /* 0x0000820000267ab9 */ /* 0x000fe20000000a00 */
[----:B------:R-:W-:-:S04]  /*1220*/  ISETP.NE.U32.AND P0, PT, RZ, UR4, PT ;  /* 0x00000004ff007c0c */ /* 0x000fc8000bf05070 */
[----:B------:R-:W-:-:S13]  /*1230*/  ISETP.NE.AND.EX P0, PT, RZ, UR5, PT, P0 ;  /* 0x00000005ff007c0c */ /* 0x000fda000bf05300 */
[----:B------:R-:W-:Y:S05]  /*1240*/  @!P0 BRA `(.L_x_8) ;  /* 0x00000000001c8947 */ /* 0x000fea0003800000 */
[----:B------:R-:W0:Y:S02]  /*1250*/  LDC.64 R6, c[0x0][0x598] ;  /* 0x00016600ff067b82 */ /* 0x000e240000000a00 */
[----:B0-----:R-:W2:Y:S02]  /*1260*/  LDG.E.64 R6, desc[UR38][R6.64] ;  /* 0x0000002606067981 */ /* 0x001ea4000c1e1b00 */
[----:B--2---:R-:W-:-:S04]  /*1270*/  ISETP.NE.U32.AND P0, PT, R6, RZ, PT ;  /* 0x000000ff0600720c */ /* 0x004fc80003f05070 */
[----:B------:R-:W-:-:S13]  /*1280*/  ISETP.NE.AND.EX P0, PT, R7, RZ, PT, P0 ;  /* 0x000000ff0700720c */ /* 0x000fda0003f05300 */
[----:B------:R-:W-:Y:S05]  /*1290*/  @!P0 BRA `(.L_x_8) ;  /* 0x0000000000088947 */ /* 0x000fea0003800000 */
[----:B------:R0:W5:Y:S01]  /*12a0*/  LD.E R19, desc[UR38][R6.64] ;  /* 0x0000002606137980 */ /* 0x000162000c101900 */
[----:B------:R-:W-:Y:S05]  /*12b0*/  BRA `(.L_x_9) ;  /* 0x0000000000247947 */ /* 0x000fea0003800000 */
.L_x_8:
[----:B------:R-:W-:Y:S02]  /*12c0*/  ULDC.64 UR4, c[0x0][0x588] ;  /* 0x0001620000047ab9 */ /* 0x000fe40000000a00 */
[----:B------:R-:W-:-:S04]  /*12d0*/  ISETP.NE.U32.AND P0, PT, RZ, UR4, PT ;  /* 0x00000004ff007c0c */ /* 0x000fc8000bf05070 */
[----:B------:R-:W-:-:S13]  /*12e0*/  ISETP.NE.AND.EX P0, PT, RZ, UR5, PT, P0 ;  /* 0x00000005ff007c0c */ /* 0x000fda000bf05300 */
[----:B------:R-:W-:Y:S05]  /*12f0*/  @!P0 BRA `(.L_x_10) ;  /* 0x00000000000c8947 */ /* 0x000fea0003800000 */
[----:B------:R-:W0:Y:S02]  /*1300*/  LDC.64 R6, c[0x0][0x588] ;  /* 0x00016200ff067b82 */ /* 0x000e240000000a00 */
[----:B0-----:R1:W5:Y:S01]  /*1310*/  LDG.E R19, desc[UR38][R6.64] ;  /* 0x0000002606137981 */ /* 0x001362000c1e1900 */
[----:B------:R-:W-:Y:S05]  /*1320*/  BRA `(.L_x_9) ;  /* 0x0000000000087947 */ /* 0x000fea0003800000 */
.L_x_10:
[----:B------:R-:W-:Y:S02]  /*1330*/  ULDC UR4, c[0x0][0x580] ;  /* 0x0001600000047ab9 */ /* 0x000fe40000000800 */
[----:B------:R-:W-:-:S07]  /*1340*/  IMAD.U32 R19, RZ, RZ, UR4 ;  /* 0x00000004ff137e24 */ /* 0x000fce000f8e00ff */
.L_x_9:
[----:B------:R-:W-:Y:S02]  /*1350*/  ULDC.64 UR4, c[0x0][0x5a0] ;  /* 0x0001680000047ab9 */ /* 0x000fe40000000a00 */
[----:B------:R-:W-:-:S04]  /*1360*/  ISETP.NE.U32.AND P0, PT, RZ, UR4, PT ;  /* 0x00000004ff007c0c */ /* 0x000fc8000bf05070 */
[----:B------:R-:W-:-:S13]  /*1370*/  ISETP.NE.AND.EX P0, PT, RZ, UR5, PT, P0 ;  /* 0x00000005ff007c0c */ /* 0x000fda000bf05300 */
[----:B------:R-:W-:Y:S05]  /*1380*/  @!P0 BRA `(.L_x_11) ;  /* 0x00000000001c8947 */ /* 0x000fea0003800000 */
[----:B01----:R-:W0:Y:S02]  /*1390*/  LDC.64 R6, c[0x0][0x5a0] ;  /* 0x00016800ff067b82 */ /* 0x003e240000000a00 */
[----:B0-----:R-:W2:Y:S02]  /*13a0*/  LDG.E.64 R6, desc[UR38][R6.64] ;  /* 0x0000002606067981 */ /* 0x001ea4000c1e1b00 */
[----:B--2---:R-:W-:-:S04]  /*13b0*/  ISETP.NE.U32.AND P0, PT, R6, RZ, PT ;  /* 0x000000ff0600720c */ /* 0x004fc80003f05070 */
[----:B------:R-:W-:-:S13]  /*13c0*/  ISETP.NE.AND.EX P0, PT, R7, RZ, PT, P0 ;  /* 0x000000ff0700720c */ /* 0x000fda0003f05300 */
[----:B------:R-:W-:Y:S05]  /*13d0*/  @!P0 BRA `(.L_x_11) ;  /* 0x0000000000088947 */ /* 0x000fea0003800000 */
[----:B------:R0:W5:Y:S01]  /*13e0*/  LD.E R42, desc[UR38][R6.64] ;  /* 0x00000026062a7980 */ /* 0x000162000c101900 */
[----:B------:R-:W-:Y:S05]  /*13f0*/  BRA `(.L_x_12) ;  /* 0x0000000000247947 */ /* 0x000fea0003800000 */
.L_x_11:
[----:B------:R-:W-:Y:S02]  /*1400*/  ULDC.64 UR4, c[0x0][0x590] ;  /* 0x0001640000047ab9 */ /* 0x000fe40000000a00 */
[----:B------:R-:W-:-:S04]  /*1410*/  ISETP.NE.U32.AND P0, PT, RZ, UR4, PT ;  /* 0x00000004ff007c0c */ /* 0x000fc8000bf05070 */
[----:B------:R-:W-:-:S13]  /*1420*/  ISETP.NE.AND.EX P0, PT, RZ, UR5, PT, P0 ;  /* 0x00000005ff007c0c */ /* 0x000fda000bf05300 */
[----:B------:R-:W-:Y:S05]  /*1430*/  @!P0 BRA `(.L_x_13) ;  /* 0x00000000000c8947 */ /* 0x000fea0003800000 */
[----:B------:R-:W2:Y:S02]  /*1440*/  LDC.64 R42, c[0x0][0x590] ;  /* 0x00016400ff2a7b82 */ /* 0x000ea40000000a00 */
[----:B--2---:R2:W5:Y:S01]  /*1450*/  LDG.E R42, desc[UR38][R42.64] ;  /* 0x000000262a2a7981 */ /* 0x004562000c1e1900 */
[----:B------:R-:W-:Y:S05]  /*1460*/  BRA `(.L_x_12) ;  /* 0x0000000000087947 */ /* 0x000fea0003800000 */
.L_x_13:
[----:B------:R-:W-:Y:S02]  /*1470*/  ULDC UR4, c[0x0][0x584] ;  /* 0x0001610000047ab9 */ /* 0x000fe40000000800 */
[----:B------:R-:W-:-:S07]  /*1480*/  IMAD.U32 R42, RZ, RZ, UR4 ;  /* 0x00000004ff2a7e24 */ /* 0x000fce000f8e00ff */
.L_x_12:
[----:B------:R-:W-:-:S13]  /*1490*/  LOP3.LUT P0, RZ, R0, 0xff, RZ, 0xc0, !PT ;  /* 0x000000ff00ff7812 */ /* 0x000fda000780c0ff */
[----:B------:R-:W-:Y:S05]  /*14a0*/  @!P0 EXIT ;  /* 0x000000000000894d */ /* 0x000fea0003800000 */
[----:B------:R-:W3:Y:S01]  /*14b0*/  LDC R44, c[0x0][0x658] ;  /* 0x00019600ff2c7b82 */ /* 0x000ee20000000800 */
[----:B------:R-:W-:Y:S01]  /*14c0*/  ULDC.64 UR6, c[0x0][0x288] ;  /* 0x0000a20000067ab9 */ /* 0x000fe20000000a00 */
[----:B------:R-:W-:Y:S01]  /*14d0*/  LOP3.LUT R14, R14, 0x1, RZ, 0xc0, !PT ;  /* 0x000000010e0e7812 */ /* 0x000fe200078ec0ff */
[----:B------:R-:W-:Y:S01]  /*14e0*/  UIADD3 UR4, UR7, 0x1f, URZ ;  /* 0x0000001f07047890 */ /* 0x000fe2000fffe03f */
[----:B------:R-:W-:Y:S01]  /*14f0*/  SHF.R.U32.HI R0, RZ, 0x2, R3 ;  /* 0x00000002ff007819 */ /* 0x000fe20000011603 */
[----:B01----:R-:W-:Y:S01]  /*1500*/  IMAD.MOV.U32 R7, RZ, RZ, -0x1 ;  /* 0xffffffffff077424 */ /* 0x003fe200078e00ff */
[----:B------:R-:W-:Y:S01]  /*1510*/  SHF.R.U32.HI R4, RZ, 0x1, R4 ;  /* 0x00000001ff047819 */ /* 0x000fe20000011604 */
[----:B------:R-:W-:Y:S01]  /*1520*/  USHF.R.S32.HI UR5, URZ, 0x1f, UR4 ;  /* 0x0000001f3f057899 */ /* 0x000fe20008011404 */
[----:B------:R-:W0:Y:S01]  /*1530*/  LDC R47, c[0x0][0x600] ;  /* 0x00018000ff2f7b82 */ /* 0x000e220000000800 */
[----:B------:R-:W-:Y:S01]  /*1540*/  IMAD.SHL.U32 R5, R14, 0x40, RZ ;  /* 0x000000400e057824 */ /* 0x000fe200078e00ff */
[----:B------:R-:W-:Y:S01]  /*1550*/  LOP3.LUT R0, R0, 0x7, RZ, 0xc0, !PT ;  /* 0x0000000700007812 */ /* 0x000fe200078ec0ff */
[----:B------:R-:W-:Y:S01]  /*1560*/  ULEA.HI UR5, UR5, UR4, URZ, 0x5 ;  /* 0x0000000405057291 */ /* 0x000fe2000f8f283f */
[----:B------:R-:W-:Y:S01]  /*1570*/  LOP3.LUT R23, R4, 0x30, RZ, 0xc0, !PT ;  /* 0x0000003004177812 */ /* 0x000fe200078ec0ff */
[----:B------:R-:W-:Y:S01]  /*1580*/  IMAD.MOV.U32 R9, RZ, RZ, 0x1 ;  /* 0x00000001ff097424 */ /* 0x000fe200078e00ff */
[--C-:B------:R-:W-:Y:S01]  /*1590*/  LOP3.LUT R22, R5, 0x40, R0.reuse, 0xe2, !PT ;  /* 0x0000004005167812 */ /* 0x100fe200078ee200 */
[----:B------:R-:W-:Y:S01]  /*15a0*/  USHF.R.S32.HI UR43, URZ, 0x5, UR5 ;  /* 0x000000053f2b7899 */ /* 0x000fe20008011405 */
[----:B------:R-:W1:Y:S01]  /*15b0*/  LDC.64 R40, c[0x0][0x5c8] ;  /* 0x00017200ff287b82 */ /* 0x000e620000000a00 */
[-C--:B------:R-:W-:Y:S01]  /*15c0*/  IADD3 R5, RZ, -R23.reuse, -R0 ;  /* 0x80000017ff057210 */ /* 0x080fe20007ffe800 */
[----:B------:R-:W-:Y:S01]  /*15d0*/  IMAD.U32 R6, RZ, RZ, UR6 ;  /* 0x00000006ff067e24 */ /* 0x000fe2000f8e00ff */
[C---:B--2---:R-:W-:Y:S01]  /*15e0*/  LOP3.LUT R43, R3.reuse, 0x3, RZ, 0xc0, !PT ;  /* 0x00000003032b7812 */ /* 0x044fe200078ec0ff */
[----:B------:R-:W-:Y:S01]  /*15f0*/  UISETP.LT.AND UP0, UPT, UR43, 0x1, UPT ;  /* 0x000000012b00788c */ /* 0x000fe2000bf01270 */
[----:B------:R-:W-:Y:S01]  /*1600*/  LOP3.LUT R46, R3, 0x80, RZ, 0xc0, !PT ;  /* 0x00000080032e7812 */ /* 0x000fe200078ec0ff */
[----:B------:R-:W-:Y:S01]  /*1610*/  IMAD R5, R14, -0x40, R5 ;  /* 0xffffffc00e057824 */ /* 0x000fe200078e0205 */
[----:B------:R-:W-:Y:S01]  /*1620*/  ULDC UR4, c[0x0][0x284] ;  /* 0x0000a10000047ab9 */ /* 0x000fe20000000800 */
[-C--:B---3--:R-:W-:Y:S01]  /*1630*/  SHF.L.U32 R7, R7, R44.reuse, RZ ;  /* 0x0000002c07077219 */ /* 0x088fe200000006ff */
[----:B------:R-:W-:Y:S01]  /*1640*/  USEL UR44, UR43, 0x1, UP0 ;  /* 0x000000012b2c7887 */ /* 0x000fe20008000000 */
[----:B------:R-:W-:Y:S01]  /*1650*/  LOP3.LUT R22, R22, R23, RZ, 0xfc, !PT ;  /* 0x0000001716167212 */ /* 0x000fe200078efcff */
[----:B------:R-:W-:Y:S01]  /*1660*/  IMAD R43, R43, -0x2, R6 ;  /* 0xfffffffe2b2b7824 */ /* 0x000fe200078e0206 */
[----:B------:R-:W-:Y:S01]  /*1670*/  SHF.L.U32 R44, R9, R44, RZ ;  /* 0x0000002c092c7219 */ /* 0x000fe200000006ff */
[----:B------:R-:W-:Y:S01]  /*1680*/  IMAD.SHL.U32 R45, R3, 0x2, RZ ;  /* 0x00000002032d7824 */ /* 0x000fe200078e00ff */
[----:B------:R-:W-:Y:S01]  /*1690*/  LOP3.LUT R59, R18, 0x1, RZ, 0xfc, !PT ;  /* 0x00000001123b7812 */ /* 0x000fe200078efcff */
[----:B------:R-:W-:Y:S01]  /*16a0*/  VIADD R49, R5, UR4 ;  /* 0x0000000405317c36 */ /* 0x000fe20008000000 */
[----:B------:R-:W-:Y:S01]  /*16b0*/  SHF.R.U32.HI R46, RZ, 0x7, R46 ;  /* 0x00000007ff2e7819 */ /* 0x000fe2000001162e */
[----:B0-----:R-:W-:Y:S01]  /*16c0*/  VIADD R47, R47, 0xffffffff ;  /* 0xffffffff2f2f7836 */ /* 0x001fe20000000000 */
[----:B------:R-:W-:Y:S01]  /*16d0*/  LOP3.LUT R48, RZ, R7, RZ, 0x33, !PT ;  /* 0x00000007ff307212 */ /* 0x000fe200078e33ff */
[----:B------:R-:W-:Y:S01]  /*16e0*/  IMAD.MOV.U32 R23, RZ, RZ, RZ ;  /* 0x000000ffff177224 */ /* 0x000fe200078e00ff */
[----:B------:R-:W-:Y:S01]  /*16f0*/  UIADD3 UR44, UR43, -UR44, URZ ;  /* 0x8000002c2b2c7290 */ /* 0x000fe2000fffe03f */
[----:B------:R-:W-:Y:S01]  /*1700*/  UMOV UR40, URZ ;  /* 0x0000003f00287c82 */ /* 0x000fe20008000000 */
[----:B------:R-:W-:Y:S01]  /*1710*/  UMOV UR41, URZ ;  /* 0x0000003f00297c82 */ /* 0x000fe20008000000 */
[----:B-1----:R-:W-:-:S09]  /*1720*/  SHF.L.U64.HI R41, R40, 0x3, R41 ;  /* 0x0000000328297819 */ /* 0x002fd20000010229 */
.L_x_67:
[----:B0-----:R-:W0:Y:S01]  /*1730*/  SHFL.IDX PT, R0, R46, RZ, 0x1f ;  /* 0x00001fff2e007589 */ /* 0x001e2200000e0000 */
[----:B------:R-:W1:Y:S01]  /*1740*/  S2UR UR6, SR_CgaCtaId ;  /* 0x00000000000679c3 */ /* 0x000e620000008800 */
[----:B------:R-:W-:Y:S01]  /*1750*/  UMOV UR45, 0x400 ;  /* 0x00000400002d7882 */ /* 0x000fe20000000000 */
[----:B0-----:R-:W-:Y:S01]  /*1760*/  R2UR UR4, R0 ;  /* 0x00000000000472ca */ /* 0x001fe200000e0000 */
[----:B-1----:R-:W-:-:S12]  /*1770*/  ULEA UR45, UR6, UR45, 0x18 ;  /* 0x0000002d062d7291 */ /* 0x002fd8000f8ec03f */
[----:B------:R-:W-:-:S04]  /*1780*/  ULEA.HI UR5, UR4, UR4, URZ, 0x1 ;  /* 0x0000000404057291 */ /* 0x000fc8000f8f083f */
[----:B------:R-:W-:-:S04]  /*1790*/  ULOP3.LUT UR5, UR5, 0x1ffffe, URZ, 0xc0, !UPT ;  /* 0x001ffffe05057892 */ /* 0x000fc8000f8ec03f */
[----:B------:R-:W-:-:S03]  /*17a0*/  UIADD3 UR5, UR4, -UR5, URZ ;  /* 0x8000000504057290 */ /* 0x000fc6000fffe03f */
[----:B------:R-:W-:Y:S01]  /*17b0*/  ULDC UR4, c[0x0][0x28c] ;  /* 0x0000a30000047ab9 */ /* 0x000fe20000000800 */
[----:B------:R-:W-:Y:S01]  /*17c0*/  ULEA UR5, UR5, UR45, 0xb ;  /* 0x0000002d05057291 */ /* 0x000fe2000f8e583f */
[----:B------:R-:W-:-:S03]  /*17d0*/  ISETP.LT.AND P0, PT, RZ, UR4, PT ;  /* 0x00000004ff007c0c */ /* 0x000fc6000bf01270 */
[----:B------:R-:W-:-:S04]  /*17e0*/  UIADD3 UR5, UR5, 0x380, URZ ;  /* 0x0000038005057890 */ /* 0x000fc8000fffe03f */
[----:B------:R-:W-:-:S04]  /*17f0*/  USHF.R.U32.HI UR5, URZ, 0x4, UR5 ;  /* 0x000000043f057899 */ /* 0x000fc80008011605 */
[----:B------:R-:W-:-:S04]  /*1800*/  ULOP3.LUT UR5, UR5, 0x3fff, URZ, 0xc0, !UPT ;  /* 0x00003fff05057892 */ /* 0x000fc8000f8ec03f */
[----:B------:R-:W-:Y:S01]  /*1810*/  ULOP3.LUT UR46, UR5, 0x10000, URZ, 0xfc, !UPT ;  /* 0x00010000052e7892 */ /* 0x000fe2000f8efc3f */
[----:B--234-:R-:W-:Y:S11]  /*1820*/  @P0 BRA `(.L_x_14) ;  /* 0x0000000000400947 */ /* 0x01cff60003800000 */
[----:B------:R-:W-:Y:S01]  /*1830*/  MOV R0, 0x0 ;  /* 0x0000000000007802 */ /* 0x000fe20000000f00 */
[----:B------:R-:W-:Y:S01]  /*1840*/  ULDC.64 UR4, c[0x4][0x68] ;  /* 0x01001a0000047ab9 */ /* 0x000fe20000000a00 */
[----:B------:R-:W-:Y:S01]  /*1850*/  ULDC.64 UR6, c[0x4][0x8] ;  /* 0x0100020000067ab9 */ /* 0x000fe20000000a00 */
[----:B------:R-:W-:Y:S01]  /*1860*/  IMAD.U32 R4, RZ, RZ, UR4 ;  /* 0x00000004ff047e24 */ /* 0x000fe2000f8e00ff */
[----:B------:R0:W1:Y:S01]  /*1870*/  LDC.64 R14, c[0x4][R0] ;  /* 0x01000000000e7b82 */ /* 0x0000620000000a00 */
[----:B------:R-:W-:Y:S01]  /*1880*/  IMAD.U32 R5, RZ, RZ, UR5 ;  /* 0x00000005ff057e24 */ /* 0x000fe2000f8e00ff */
[----:B------:R-:W-:Y:S01]  /*1890*/  ULDC.64 UR4, c[0x4][0x70] ;  /* 0x01001c0000047ab9 */ /* 0x000fe20000000a00 */
[----:B------:R-:W-:Y:S02]  /*18a0*/  IMAD.U32 R10, RZ, RZ, UR6 ;  /* 0x00000006ff0a7e24 */ /* 0x000fe4000f8e00ff */
[----:B------:R-:W-:Y:S02]  /*18b0*/  IMAD.U32 R6, RZ, RZ, UR4 ;  /* 0x00000004ff067e24 */ /* 0x000fe4000f8e00ff */
[----:B------:R-:W-:-:S02]  /*18c0*/  IMAD.U32 R7, RZ, RZ, UR5 ;  /* 0x00000005ff077e24 */ /* 0x000fc4000f8e00ff */
[----:B------:R-:W-:Y:S02]  /*18d0*/  IMAD.U32 R11, RZ, RZ, UR7 ;  /* 0x00000007ff0b7e24 */ /* 0x000fe4000f8e00ff */
[----:B------:R-:W-:Y:S02]  /*18e0*/  IMAD.MOV.U32 R8, RZ, RZ, 0x1e1 ;  /* 0x000001e1ff087424 */ /* 0x000fe400078e00ff */
[----:B------:R-:W-:Y:S02]  /*18f0*/  IMAD.MOV.U32 R12, RZ, RZ, 0x1 ;  /* 0x00000001ff0c7424 */ /* 0x000fe400078e00ff */
[----:B0-----:R-:W-:-:S07]  /*1900*/  IMAD.MOV.U32 R13, RZ, RZ, RZ ;  /* 0x000000ffff0d7224 */ /* 0x001fce00078e00ff */
[----:B------:R-:W-:-:S07]  /*1910*/  LEPC R20, `(.L_x_14) ;  /* 0x000000001014794e */ /* 0x000fce0000000000 */
[----:B-1---5:R-:W-:Y:S05]  /*1920*/  CALL.ABS.NOINC R14 ;  /* 0x000000000e007343 */ /* 0x022fea0003c00000 */
.L_x_14:
[----:B------:R-:W-:-:S13]  /*1930*/  ISETP.NE.AND P0, PT, R59, 0x3, PT ;  /* 0x000000033b00780c */ /* 0x000fda0003f05270 */
[----:B------:R-:W-:Y:S05]  /*1940*/  @!P0 BRA `(.L_x_15) ;  /* 0x0000000000048947 */ /* 0x000fea0003800000 */
[----:B------:R-:W-:Y:S01]  /*1950*/  BPT.TRAP 0x1 ;  /* 0x000000040000795c */ /* 0x000fe20000300000 */
.L_x_15:
[----:B------:R-:W-:Y:S02]  /*1960*/  IMAD.U32 R3, RZ, RZ, UR41 ;  /* 0x00000029ff037e24 */ /* 0x000fe4000f8e00ff */
[----:B------:R-:W-:-:S03]  /*1970*/  IMAD.U32 R0, RZ, RZ, UR40 ;  /* 0x00000028ff007e24 */ /* 0x000fc6000f8e00ff */
[----:B------:R-:W-:Y:S02]  /*1980*/  LEA R3, R3, UR45, 0x3 ;  /* 0x0000002d03037c11 */ /* 0x000fe4000f8e18ff */
[----:B------:R-:W-:-:S04]  /*1990*/  SHF.L.U32 R0, R0, 0x1f, RZ ;  /* 0x0000001f00007819 */ /* 0x000fc800000006ff */
[----:B------:R0:W1:Y:S01]  /*19a0*/  SYNCS.PHASECHK.TRANS64.TRYWAIT P1, [R3+URZ], R0 ;  /* 0x00000000030075a7 */ /* 0x000062000802017f */
[----:B------:R-:W-:Y:S05]  /*19b0*/  @!P0 BRA `(.L_x_16) ;  /* 0x0000000000048947 */ /* 0x000fea0003800000 */
[----:B------:R-:W-:Y:S01]  /*19c0*/  BPT.TRAP 0x1 ;  /* 0x000000040000795c */ /* 0x000fe20000300000 */
.L_x_16:
[----:B------:R-:W-:-:S05]  /*19d0*/  IMAD.U32 R4, RZ, RZ, UR44 ;  /* 0x0000002cff047e24 */ /* 0x000fca000f8e00ff */
[----:B------:R-:W-:Y:S01]  /*19e0*/  ISETP.GE.AND P2, PT, R4, 0x1, PT ;  /* 0x000000010400780c */ /* 0x000fe20003f46270 */
[----:B-1----:R-:W-:-:S12]  /*19f0*/  @P1 BRA `(.L_x_17) ;  /* 0x0000000000081947 */ /* 0x002fd80003800000 */
[----:B------:R-:W1:Y:S02]  /*1a00*/  SYNCS.PHASECHK.TRANS64.TRYWAIT P1, [R3+URZ], R0 ;  /* 0x00000000030075a7 */ /* 0x000e64000802017f */
[----:B-1----:R-:W-:Y:S05]  /*1a10*/  @!P1 BRA `(.L_x_18) ;  /* 0x0000004800249947 */ /* 0x002fea0003800000 */
.L_x_17:
[----:B------:R-:W-:Y:S05]  /*1a20*/  WARPSYNC.ALL ;  /* 0x0000000000007948 */ /* 0x000fea0003800000 */
[----:B------:R-:W-:Y:S01]  /*1a30*/  UIADD3 UR4, UR45, 0x2d380, URZ ;  /* 0x0002d3802d047890 */ /* 0x000fe2000fffe03f */
[----:B------:R-:W-:Y:S01]  /*1a40*/  WARPGROUP.ARRIVE ;  /* 0x00000000000079c5 */ /* 0x000fe20000000000 */
[----:B------:R-:W-:Y:S01]  /*1a50*/  UMOV UR5, 0xc0000010 ;  /* 0xc000001000057882 */ /* 0x000fe20000000000 */
[----:B------:R-:W-:Y:S01]  /*1a60*/  UMOV UR7, 0xc0000010 ;  /* 0xc000001000077882 */ /* 0x000fe20000000000 */
[----:B------:R-:W-:-:S04]  /*1a70*/  USHF.R.U32.HI UR4, URZ, 0x4, UR4 ;  /* 0x000000043f047899 */ /* 0x000fc80008011604 */
[----:B------:R-:W-:-:S04]  /*1a80*/  ULOP3.LUT UR4, UR4, 0x3fff, URZ, 0xc0, !UPT ;  /* 0x00003fff04047892 */ /* 0x000fc8000f8ec03f */
[----:B------:R-:W-:Y:S02]  /*1a90*/  ULOP3.LUT UR10, UR4, 0x10000, URZ, 0xfc, !UPT ;  /* 0x00010000040a7892 */ /* 0x000fe4000f8efc3f */
[----:B------:R-:W-:Y:S02]  /*1aa0*/  ULEA UR4, UR41, UR46, 0x8 ;  /* 0x0000002e29047291 */ /* 0x000fe4000f8e403f */
[----:B------:R-:W-:-:S09]  /*1ab0*/  ULEA UR6, UR41, UR10, 0x6 ;  /* 0x0000000a29067291 */ /* 0x000fd2000f8e303f */
[----:B------:R-:W-:Y:S03]  /*1ac0*/  IGMMA.64x32x32.S8.S8 R24, gdesc[UR4], RZ, !UPT, gsb0 ;  /* 0x01200000041879f1 */ /* 0x000fe6000c0410ff */
[----:B------:R-:W-:Y:S02]  /*1ad0*/  WARPGROUP.DEPBAR.LE gsb0, 0x0 ;  /* 0x00008000000079c5 */ /* 0x000fe40000010000 */
[----:B------:R-:W-:Y:S05]  /*1ae0*/  @!P2 BRA `(.L_x_19) ;  /* 0x0000000000b4a947 */ /* 0x000fea0003800000 */
[----:B------:R-:W-:Y:S01]  /*1af0*/  UIADD3 UR4, UR41, 0x1, URZ ;  /* 0x0000000129047890 */ /* 0x000fe2000fffe03f */
[----:B01----:R-:W-:Y:S01]  /*1b00*/  IMAD.U32 R0, RZ, RZ, UR44 ;  /* 0x0000002cff007e24 */ /* 0x003fe2000f8e00ff */
[----:B------:R-:W-:Y:S02]  /*1b10*/  UMOV UR9, UR41 ;  /* 0x0000002900097c82 */ /* 0x000fe40008000000 */
[----:B------:R-:W-:-:S04]  /*1b20*/  UISETP.NE.AND UP0, UPT, UR4, 0x2d, UPT ;  /* 0x0000002d0400788c */ /* 0x000fc8000bf05270 */
[----:B------:R-:W-:Y:S02]  /*1b30*/  USEL UR5, URZ, 0x1, UP0 ;  /* 0x000000013f057887 */ /* 0x000fe40008000000 */
[----:B------:R-:W-:Y:S02]  /*1b40*/  USEL UR8, UR4, URZ, UP0 ;  /* 0x0000003f04087287 */ /* 0x000fe40008000000 */
[----:B------:R-:W-:-:S06]  /*1b50*/  ULOP3.LUT UR5, UR40, UR5, URZ, 0x3c, !UPT ;  /* 0x0000000528057292 */ /* 0x000fcc000f8e3c3f */
[----:B------:R-:W-:-:S07]  /*1b60*/  IMAD.U32 R5, RZ, RZ, UR5 ;  /* 0x00000005ff057e24 */ /* 0x000fce000f8e00ff */
.L_x_26:
[----:B01----:R-:W-:Y:S05]  /*1b70*/  @!P0 BRA `(.L_x_20) ;  /* 0x0000000000048947 */ /* 0x003fea0003800000 */
[----:B------:R-:W-:Y:S01]  /*1b80*/  BPT.TRAP 0x1 ;  /* 0x000000040000795c */ /* 0x000fe20000300000 */
.L_x_20:
[----:B------:R-:W-:Y:S01]  /*1b90*/  ULEA UR4, UR8, UR45, 0x3 ;  /* 0x0000002d08047291 */ /* 0x000fe2000f8e183f */
[----:B------:R-:W-:-:S08]  /*1ba0*/  SHF.L.U32 R3, R5, 0x1f, RZ ;  /* 0x0000001f05037819 */ /* 0x000fd000000006ff */
[----:B------:R0:W1:Y:S01]  /*1bb0*/  SYNCS.PHASECHK.TRANS64.TRYWAIT P1, [UR4], R3 ;  /* 0x00000003ff0075a7 */ /* 0x0000620008020144 */
[----:B------:R-:W-:Y:S05]  /*1bc0*/  @!P0 BRA `(.L_x_21) ;  /* 0x0000000000048947 */ /* 0x000fea0003800000 */
[----:B------:R-:W-:Y:S01]  /*1bd0*/  BPT.TRAP 0x1 ;  /* 0x000000040000795c */ /* 0x000fe20000300000 */
.L_x_21:
[----:B-1----:R-:W-:Y:S05]  /*1be0*/  @P1 BRA `(.L_x_22) ;  /* 0x0000000000081947 */ /* 0x002fea0003800000 */
[----:B------:R-:W1:Y:S02]  /*1bf0*/  SYNCS.PHASECHK.TRANS64.TRYWAIT P1, [UR4], R3 ;  /* 0x00000003ff0075a7 */ /* 0x000e640008020144 */
[----:B-1----:R-:W-:Y:S05]  /*1c00*/  @!P1 BRA `(.L_x_23) ;  /* 0x0000004400bc9947 */ /* 0x002fea0003800000 */
.L_x_22:
[----:B------:R-:W-:Y:S01]  /*1c10*/  ULEA UR4, UR8, UR46, 0x8 ;  /* 0x0000002e08047291 */ /* 0x000fe2000f8e403f */
[----:B------:R-:W-:Y:S01]  /*1c20*/  WARPGROUP.ARRIVE ;  /* 0x00000000000079c5 */ /* 0x000fe20000000000 */
[----:B------:R-:W-:Y:S01]  /*1c30*/  ULEA UR6, UR8, UR10, 0x6 ;  /* 0x0000000a08067291 */ /* 0x000fe2000f8e303f */
[----:B------:R-:W-:Y:S01]  /*1c40*/  UMOV UR5, 0xc0000010 ;  /* 0xc000001000057882 */ /* 0x000fe20000000000 */
[----:B------:R-:W-:-:S07]  /*1c50*/  UMOV UR7, 0xc0000010 ;  /* 0xc000001000077882 */ /* 0x000fce0000000000 */
[----:B------:R-:W-:Y:S03]  /*1c60*/  IGMMA.64x32x32.S8.S8 R24, gdesc[UR4], R24, gsb0 ;  /* 0x01200000041879f1 */ /* 0x000fe60008041018 */
[----:B------:R-:W-:Y:S02]  /*1c70*/  WARPGROUP.DEPBAR.LE gsb0, 0x0 ;  /* 0x00008000000079c5 */ /* 0x000fe40000010000 */
[----:B------:R-:W-:Y:S05]  /*1c80*/  @!P0 BRA `(.L_x_24) ;  /* 0x0000000000048947 */ /* 0x000fea0003800000 */
[----:B------:R-:W-:Y:S01]  /*1c90*/  BPT.TRAP 0x1 ;  /* 0x000000040000795c */ /* 0x000fe20000300000 */
.L_x_24:
[----:B------:R-:W-:Y:S01]  /*1ca0*/  ULEA UR4, UR9, UR45, 0x3 ;  /* 0x0000002d09047291 */ /* 0x000fe2000f8e183f */
[----:B------:R-:W-:-:S03]  /*1cb0*/  ISETP.GT.U32.AND P1, PT, R18, 0x1, PT ;  /* 0x000000011200780c */ /* 0x000fc60003f24070 */
[----:B------:R-:W-:-:S04]  /*1cc0*/  UIADD3 UR4, UR4, 0x168, URZ ;  /* 0x0000016804047890 */ /* 0x000fc8000fffe03f */
[----:B------:R-:W-:-:S09]  /*1cd0*/  UPRMT UR4, URZ, 0x654, UR4 ;  /* 0x000006543f047896 */ /* 0x000fd20008000004 */
[----:B------:R-:W-:Y:S01]  /*1ce0*/  SYNCS.ARRIVE.TRANS64.RED.A1T0 RZ, [UR4], RZ ;  /* 0x000000ffffff79a7 */ /* 0x000fe20008100404 */
[----:B------:R-:W-:Y:S05]  /*1cf0*/  @P1 BRA `(.L_x_25) ;  /* 0x0000000000041947 */ /* 0x000fea0003800000 */
[----:B------:R-:W-:Y:S01]  /*1d00*/  BPT.TRAP 0x1 ;  /* 0x000000040000795c */ /* 0x000fe20000300000 */
.L_x_25:
[----:B------:R-:W-:Y:S01]  /*1d10*/  UIADD3 UR8, UR8, 0x1, URZ ;  /* 0x0000000108087890 */ /* 0x000fe2000fffe03f */
[C---:B------:R-:W-:Y:S01]  /*1d20*/  ISETP.GT.AND P1, PT, R0.reuse, 0x1, PT ;  /* 0x000000010000780c */ /* 0x040fe20003f24270 */
[----:B------:R-:W-:Y:S01]  /*1d30*/  UIADD3 UR9, UR9, 0x1, URZ ;  /* 0x0000000109097890 */ /* 0x000fe2000fffe03f */
[----:B------:R-:W-:Y:S01]  /*1d40*/  VIADD R0, R0, 0xffffffff ;  /* 0xffffffff00007836 */ /* 0x000fe20000000000 */
[----:B------:R-:W-:Y:S02]  /*1d50*/  UISETP.NE.AND UP0, UPT, UR8, 0x2d, UPT ;  /* 0x0000002d0800788c */ /* 0x000fe4000bf05270 */
[----:B------:R-:W-:Y:S02]  /*1d60*/  UISETP.NE.AND UP1, UPT, UR9, 0x2d, UPT ;  /* 0x0000002d0900788c */ /* 0x000fe4000bf25270 */
[----:B------:R-:W-:Y:S02]  /*1d70*/  USEL UR4, URZ, 0x1, UP0 ;  /* 0x000000013f047887 */ /* 0x000fe40008000000 */
[----:B------:R-:W-:-:S02]  /*1d80*/  USEL UR8, UR8, URZ, UP0 ;  /* 0x0000003f08087287 */ /* 0x000fc40008000000 */
[----:B------:R-:W-:Y:S02]  /*1d90*/  USEL UR9, UR9, URZ, UP1 ;  /* 0x0000003f09097287 */ /* 0x000fe40008800000 */
[----:B------:R-:W-:Y:S01]  /*1da0*/  LOP3.LUT R5, R5, UR4, RZ, 0x3c, !PT ;  /* 0x0000000405057c12 */ /* 0x000fe2000f8e3cff */
[----:B------:R-:W-:Y:S09]  /*1db0*/  @P1 BRA `(.L_x_26) ;  /* 0xfffffffc006c1947 */ /* 0x000ff2000383ffff */
.L_x_19:
[----:B01----:R-:W0:Y:S02]  /*1dc0*/  LDC R0, c[0x0][0x28c] ;  /* 0x0000a300ff007b82 */ /* 0x003e240000000800 */
[----:B0-----:R-:W-:-:S13]  /*1dd0*/  ISETP.GE.AND P1, PT, R0, 0x1, PT ;  /* 0x000000010000780c */ /* 0x001fda0003f26270 */
[----:B------:R-:W-:Y:S05]  /*1de0*/  @!P1 BRA `(.L_x_27) ;  /* 0x00000000003c9947 */ /* 0x000fea0003800000 */
[----:B------:R-:W-:Y:S05]  /*1df0*/  @!P0 BRA `(.L_x_28) ;  /* 0x0000000000048947 */ /* 0x000fea0003800000 */
[----:B------:R-:W-:Y:S01]  /*1e00*/  BPT.TRAP 0x1 ;  /* 0x000000040000795c */ /* 0x000fe20000300000 */
.L_x_28:
[----:B------:R-:W-:Y:S01]  /*1e10*/  UIADD3 UR6, UR44, UR41, URZ ;  /* 0x000000292c067290 */ /* 0x000fe2000fffe03f */
[----:B------:R-:W-:-:S03]  /*1e20*/  ISETP.GT.U32.AND P0, PT, R18, 0x1, PT ;  /* 0x000000011200780c */ /* 0x000fc60003f04070 */
[----:B------:R-:W-:-:S04]  /*1e30*/  UIMAD.WIDE.U32 UR4, UR6, 0x6c16c16d, URZ ;  /* 0x6c16c16d060478a5 */ /* 0x000fc8000f8e003f */
[----:B------:R-:W-:-:S04]  /*1e40*/  UIADD3 UR4, UR6, -UR5, URZ ;  /* 0x8000000506047290 */ /* 0x000fc8000fffe03f */
[----:B------:R-:W-:-:S04]  /*1e50*/  ULEA.HI UR4, UR4, UR5, URZ, 0x1f ;  /* 0x0000000504047291 */ /* 0x000fc8000f8ff83f */
[----:B------:R-:W-:-:S04]  /*1e60*/  USHF.R.U32.HI UR4, URZ, 0x5, UR4 ;  /* 0x000000053f047899 */ /* 0x000fc80008011604 */
[----:B------:R-:W-:-:S04]  /*1e70*/  UIMAD UR4, UR4, -0x2d, UR6 ;  /* 0xffffffd3040478a4 */ /* 0x000fc8000f8e0206 */
[----:B------:R-:W-:-:S04]  /*1e80*/  ULEA UR4, UR4, UR45, 0x3 ;  /* 0x0000002d04047291 */ /* 0x000fc8000f8e183f */
[----:B------:R-:W-:-:S04]  /*1e90*/  UIADD3 UR4, UR4, 0x168, URZ ;  /* 0x0000016804047890 */ /* 0x000fc8000fffe03f */
[----:B------:R-:W-:-:S09]  /*1ea0*/  UPRMT UR4, URZ, 0x654, UR4 ;  /* 0x000006543f047896 */ /* 0x000fd20008000004 */
[----:B------:R-:W-:Y:S01]  /*1eb0*/  SYNCS.ARRIVE.TRANS64.RED.A1T0 RZ, [UR4], RZ ;  /* 0x000000ffffff79a7 */ /* 0x000fe20008100404 */
[----:B------:R-:W-:Y:S05]  /*1ec0*/  @P0 BRA `(.L_x_27) ;  /* 0x0000000000040947 */ /* 0x000fea0003800000 */
[----:B------:R-:W-:Y:S01]  /*1ed0*/  BPT.TRAP 0x1 ;  /* 0x000000040000795c */ /* 0x000fe20000300000 */
.L_x_27:
[----:B------:R-:W-:Y:S01]  /*1ee0*/  UISETP.GE.U32.AND UP1, UPT, UR43, 0x2d, UPT ;  /* 0x0000002d2b00788c */ /* 0x000fe2000bf26070 */
[----:B------:R-:W-:Y:S01]  /*1ef0*/  IMAD.SHL.U32 R52, R52, 0x20, RZ ;  /* 0x0000002034347824 */ /* 0x000fe200078e00ff */
[----:B------:R-:W-:Y:S01]  /*1f00*/  UIADD3 UR41, UR43, UR41, URZ ;  /* 0x000000292b297290 */ /* 0x000fe2000fffe03f */
[----:B------:R-:W-:Y:S01]  /*1f10*/  IMAD.SHL.U32 R8, R51, 0x80, RZ ;  /* 0x0000008033087824 */ /* 0x000fe200078e00ff */
[----:B------:R-:W-:Y:S01]  /*1f20*/  ULDC UR7, c[0x0][0x288] ;  /* 0x0000a20000077ab9 */ /* 0x000fe20000000800 */
[----:B------:R-:W-:Y:S01]  /*1f30*/  IMAD.MOV.U32 R0, RZ, RZ, -0x1 ;  /* 0xffffffffff007424 */ /* 0x000fe200078e00ff */
[----:B------:R-:W-:Y:S01]  /*1f40*/  UISETP.GT.U32.AND UP0, UPT, UR41, 0x2c, UPT ;  /* 0x0000002c2900788c */ /* 0x000fe2000bf04070 */
[----:B------:R-:W-:-:S03]  /*1f50*/  ISETP.GE.AND P0, PT, R52, UR7, PT ;  /* 0x0000000734007c0c */ /* 0x000fc6000bf06270 */
[----:B------:R-:W-:Y:S02]  /*1f60*/  UISETP.LT.U32.AND UP0, UPT, UR43, 0x2d, UP0 ;  /* 0x0000002d2b00788c */ /* 0x000fe40008701070 */
[----:B------:R-:W-:Y:S02]  /*1f70*/  @UP1 UIMAD.WIDE.U32 UR4, UR41, 0x6c16c16d, URZ ;  /* 0x6c16c16d290418a5 */ /* 0x000fe4000f8e003f */
[----:B------:R-:W-:Y:S02]  /*1f80*/  USEL UR6, URZ, 0x1, !UP0 ;  /* 0x000000013f067887 */ /* 0x000fe4000c000000 */
[----:B------:R-:W-:Y:S02]  /*1f90*/  @UP1 UIADD3 UR4, UR41, -UR5, URZ ;  /* 0x8000000529041290 */ /* 0x000fe4000fffe03f */
[----:B------:R-:W-:Y:S02]  /*1fa0*/  ULOP3.LUT UR40, UR40, UR6, URZ, 0x3c, !UPT ;  /* 0x0000000628287292 */ /* 0x000fe4000f8e3c3f */
[----:B------:R-:W-:-:S03]  /*1fb0*/  @UP1 ULEA.HI UR4, UR4, UR5, URZ, 0x1f ;  /* 0x0000000504041291 */ /* 0x000fc6000f8ff83f */
[----:B------:R-:W-:Y:S01]  /*1fc0*/  ULDC UR5, c[0x0][0x284] ;  /* 0x0000a10000057ab9 */ /* 0x000fe20000000800 */
[----:B------:R-:W-:Y:S01]  /*1fd0*/  @UP1 USHF.R.U32.HI UR4, URZ, 0x5, UR4 ;  /* 0x000000053f041899 */ /* 0x000fe20008011604 */
[----:B------:R-:W-:-:S03]  /*1fe0*/  ISETP.GE.OR P0, PT, R8, UR5, P0 ;  /* 0x0000000508007c0c */ /* 0x000fc60008706670 */
[----:B------:R-:W-:-:S10]  /*1ff0*/  @UP1 ULOP3.LUT UR40, UR40, 0x1, UR4, 0x78, !UPT ;  /* 0x0000000128281892 */ /* 0x000fd4000f8e7804 */
[----:B------:R-:W-:Y:S05]  /*2000*/  @P0 BRA `(.L_x_29) ;  /* 0x0000000c00c80947 */ /* 0x000fea0003800000 */
[----:B------:R-:W-:Y:S01]  /*2010*/  SHF.R.S32.HI R9, RZ, 0x1f, R53 ;  /* 0x0000001fff097819 */ /* 0x000fe20000011435 */
[----:B------:R-:W-:Y:S01]  /*2020*/  ULDC.64 UR4, c[0x0][0x5d0] ;  /* 0x0001740000047ab9 */ /* 0x000fe20000000a00 */
[----:B------:R-:W-:Y:S01]  /*2030*/  LOP3.LUT R6, R52, 0x6, R45, 0xf8, !PT ;  /* 0x0000000634067812 */ /* 0x000fe200078ef82d */
[----:B------:R-:W-:Y:S01]  /*2040*/  IMAD.WIDE R10, R51, 0x80, R22 ;  /* 0x00000080330a7825 */ /* 0x000fe200078e0216 */
[----:B------:R-:W-:Y:S01]  /*2050*/  ULDC.64 UR6, c[0x0][0x5c8] ;  /* 0x0001720000067ab9 */ /* 0x000fe20000000a00 */
[----:B------:R-:W-:Y:S01]  /*2060*/  BSSY B0, `(.L_x_29) ;  /* 0x00000ec000007945 */ /* 0x000fe20003800000 */
[----:B------:R-:W-:Y:S01]  /*2070*/  SHF.R.S32.HI R7, RZ, 0x1f, R6 ;  /* 0x0000001fff077819 */ /* 0x000fe20000011406 */
[----:B------:R-:W-:Y:S02]  /*2080*/  IMAD R4, R9, UR4, RZ ;  /* 0x0000000409047c24 */ /* 0x000fe4000f8e02ff */
[----:B------:R-:W-:Y:S02]  /*2090*/  IMAD.IADD R58, R49, 0x1, -R8 ;  /* 0x00000001313a7824 */ /* 0x000fe400078e0a08 */
[----:B------:R-:W-:-:S02]  /*20a0*/  IMAD R3, R53, UR5, R4 ;  /* 0x0000000535037c24 */ /* 0x000fc4000f8e0204 */
[----:B------:R-:W-:Y:S01]  /*20b0*/  IMAD.WIDE.U32 R4, R53, UR4, R6 ;  /* 0x0000000435047c25 */ /* 0x000fe2000f8e0006 */
[----:B------:R-:W-:-:S03]  /*20c0*/  ULDC.64 UR4, c[0x0][0x5c0] ;  /* 0x0001700000047ab9 */ /* 0x000fc60000000a00 */
[----:B------:R-:W-:Y:S02]  /*20d0*/  IMAD.IADD R5, R5, 0x1, R3 ;  /* 0x0000000105057824 */ /* 0x000fe400078e0203 */
[----:B------:R-:W-:Y:S02]  /*20e0*/  IMAD R3, R11, UR6, RZ ;  /* 0x000000060b037c24 */ /* 0x000fe4000f8e02ff */
[----:B------:R-:W-:-:S04]  /*20f0*/  IMAD.WIDE.U32 R4, R10, UR6, R4 ;  /* 0x000000060a047c25 */ /* 0x000fc8000f8e0004 */
[----:B------:R-:W-:Y:S01]  /*2100*/  IMAD R3, R10, UR7, R3 ;  /* 0x000000070a037c24 */ /* 0x000fe2000f8e0203 */
[----:B------:R-:W-:Y:S01]  /*2110*/  IADD3 R12, P0, R4, UR4, RZ ;  /* 0x00000004040c7c10 */ /* 0x000fe2000ff1e0ff */
[----:B------:R-:W-:-:S03]  /*2120*/  IMAD.IADD R52, R43, 0x1, -R52 ;  /* 0x000000012b347824 */ /* 0x000fc600078e0a34 */
[----:B------:R-:W-:Y:S02]  /*2130*/  IADD3.X R13, R5, UR5, R3, P0, !PT ;  /* 0x00000005050d7c10 */ /* 0x000fe400087fe403 */
[----:B-----5:R-:W-:Y:S02]  /*2140*/  ISETP.NE.AND P0, PT, R42, RZ, PT ;  /* 0x000000ff2a00720c */ /* 0x020fe40003f05270 */
[----:B------:R-:W-:-:S05]  /*2150*/  LEA R4, P1, R40, R12, 0x3 ;  /* 0x0000000c28047211 */ /* 0x000fca00078218ff */
[----:B------:R-:W-:-:S06]  /*2160*/  IMAD.X R5, R41, 0x1, R13, P1 ;  /* 0x0000000129057824 */ /* 0x000fcc00008e060d */
[----:B------:R-:W-:Y:S05]  /*2170*/  @!P0 BRA `(.L_x_30) ;  /* 0x0000000800a08947 */ /* 0x000fea0003800000 */
[----:B------:R-:W0:Y:S01]  /*2180*/  LDC.64 R54, c[0x0][0x5b0] ;  /* 0x00016c00ff367b82 */ /* 0x000e220000000a00 */
[----:B------:R-:W-:Y:S01]  /*2190*/  ULDC.64 UR4, c[0x0][0x5b8] ;  /* 0x00016e0000047ab9 */ /* 0x000fe20000000a00 */
[----:B------:R-:W-:Y:S01]  /*21a0*/  ISETP.GE.AND P1, PT, R58, 0x1, PT ;  /* 0x000000013a00780c */ /* 0x000fe20003f26270 */
[----:B------:R-:W-:Y:S01]  /*21b0*/  IMAD R8, R9, UR4, RZ ;  /* 0x0000000409087c24 */ /* 0x000fe2000f8e02ff */
[----:B------:R-:W-:Y:S01]  /*21c0*/  BSSY B1, `(.L_x_31) ;  /* 0x000000e000017945 */ /* 0x000fe20003800000 */
[C---:B------:R-:W-:Y:S01]  /*21d0*/  IMAD.WIDE.U32 R14, R53.reuse, UR4, R6 ;  /* 0x00000004350e7c25 */ /* 0x040fe2000f8e0006 */
[----:B------:R-:W-:Y:S02]  /*21e0*/  ISETP.LT.OR P5, PT, R52, 0x1, !P1 ;  /* 0x000000013400780c */ /* 0x000fe40004fa1670 */
[----:B------:R-:W1:Y:S01]  /*21f0*/  LDC.64 R56, c[0x0][0x5a8] ;  /* 0x00016a00ff387b82 */ /* 0x000e620000000a00 */
[----:B------:R-:W-:Y:S02]  /*2200*/  IMAD R9, R53, UR5, R8 ;  /* 0x0000000535097c24 */ /* 0x000fe4000f8e0208 */
[----:B------:R-:W-:-:S02]  /*2210*/  IMAD.MOV.U32 R8, RZ, RZ, R14 ;  /* 0x000000ffff087224 */ /* 0x000fc400078e000e */
[----:B------:R-:W-:Y:S02]  /*2220*/  IMAD.IADD R9, R15, 0x1, R9 ;  /* 0x000000010f097824 */ /* 0x000fe400078e0209 */
[-C--:B0-----:R-:W-:Y:S02]  /*2230*/  IMAD R3, R11, R54.reuse, RZ ;  /* 0x000000360b037224 */ /* 0x081fe400078e02ff */
[----:B------:R-:W-:-:S04]  /*2240*/  IMAD.WIDE.U32 R6, R10, R54, R8 ;  /* 0x000000360a067225 */ /* 0x000fc800078e0008 */
[----:B------:R-:W-:Y:S01]  /*2250*/  IMAD R51, R10, R55, R3 ;  /* 0x000000370a337224 */ /* 0x000fe200078e0203 */
[----:B-1----:R-:W-:-:S04]  /*2260*/  IADD3 R20, P0, R6, R56, RZ ;  /* 0x0000003806147210 */ /* 0x002fc80007f1e0ff */
[----:B------:R-:W-:Y:S01]  /*2270*/  IADD3.X R21, R57, R7, R51, P0, !PT ;  /* 0x0000000739157210 */ /* 0x000fe200007fe433 */
[----:B------:R-:W-:Y:S08]  /*2280*/  @P5 BRA `(.L_x_32) ;  /* 0x0000000000045947 */ /* 0x000ff00003800000 */
[----:B------:R0:W5:Y:S02]  /*2290*/  LDG.E.U8 R50, desc[UR38][R20.64] ;  /* 0x0000002614327981 */ /* 0x000164000c1e1100 */
.L_x_32:
[----:B------:R-:W-:Y:S05]  /*22a0*/  BSYNC B1 ;  /* 0x0000000000017941 */ /* 0x000fea0003800000 */
.L_x_31:
[----:B-----5:R-:W-:Y:S01]  /*22b0*/  LOP3.LUT R3, R50, 0xffff, RZ, 0xc0, !PT ;  /* 0x0000ffff32037812 */ /* 0x020fe200078ec0ff */
[C---:B------:R-:W-:Y:S01]  /*22c0*/  IMAD.SHL.U32 R6, R54.reuse, 0x8, RZ ;  /* 0x0000000836067824 */ /* 0x040fe200078e00ff */
[----:B------:R-:W-:Y:S01]  /*22d0*/  SHF.L.U64.HI R7, R54, 0x3, R55 ;  /* 0x0000000336077819 */ /* 0x000fe20000010237 */
[----:B------:R-:W-:Y:S01]  /*22e0*/  BSSY B1, `(.L_x_33) ;  /* 0x000000e000017945 */ /* 0x000fe20003800000 */
[----:B------:R-:W-:Y:S02]  /*22f0*/  PRMT R3, R3, 0x8880, RZ ;  /* 0x0000888003037816 */ /* 0x000fe400000000ff */
[----:B------:R-:W-:Y:S01]  /*2300*/  ISETP.LT.OR P2, PT, R52, 0x2, !P1 ;  /* 0x000000023400780c */ /* 0x000fe20004f41670 */
[----:B------:R-:W-:Y:S01]  /*2310*/  IMAD.WIDE.U32 R6, R10, R54, R6 ;  /* 0x000000360a067225 */ /* 0x000fe200078e0006 */
[----:B------:R-:W-:-:S03]  /*2320*/  ISETP.GE.AND P0, PT, R58, 0x9, PT ;  /* 0x000000093a00780c */ /* 0x000fc60003f06270 */
[----:B------:R-:W-:Y:S01]  /*2330*/  IMAD R10, R3, R42, RZ ;  /* 0x0000002a030a7224 */ /* 0x000fe200078e02ff */
[----:B------:R-:W-:Y:S01]  /*2340*/  IADD3 R14, P3, P4, R14, R56, R6 ;  /* 0x000000380e0e7210 */ /* 0x000fe20007c7e006 */
[----:B------:R-:W-:Y:S02]  /*2350*/  IMAD.IADD R6, R51, 0x1, R7 ;  /* 0x0000000133067824 */ /* 0x000fe400078e0207 */
[----:B------:R-:W-:-:S05]  /*2360*/  @!P5 IMAD R3, R24, R19, R10 ;  /* 0x000000131803d224 */ /* 0x000fca00078e020a */
[----:B------:R1:W-:Y:S01]  /*2370*/  @!P5 STG.E.U8 desc[UR38][R12.64], R3 ;  /* 0x000000030c00d986 */ /* 0x0003e2000c101126 */
[----:B------:R-:W-:Y:S05]  /*2380*/  @P2 BRA `(.L_x_34) ;  /* 0x00000000000c2947 */ /* 0x000fea0003800000 */
[----:B------:R-:W1:Y:S02]  /*2390*/  LDG.E.U8 R50, desc[UR38][R20.64+0x1] ;  /* 0x0000012614327981 */ /* 0x000e64000c1e1100 */
[----:B-1----:R-:W-:-:S05]  /*23a0*/  PRMT R3, R50, 0x8880, RZ ;  /* 0x0000888032037816 */ /* 0x002fca00000000ff */
[----:B------:R-:W-:-:S07]  /*23b0*/  IMAD R10, R3, R42, RZ ;  /* 0x0000002a030a7224 */ /* 0x000fce00078e02ff */
.L_x_34:
[----:B------:R-:W-:Y:S05]  /*23c0*/  BSYNC B1 ;  /* 0x0000000000017941 */ /* 0x000fea0003800000 */
.L_x_33:
[C---:B------:R-:W-:Y:S01]  /*23d0*/  ISETP.LT.OR P5, PT, R52.reuse, 0x1, !P0 ;  /* 0x000000013400780c */ /* 0x040fe200047a1670 */
[----:B------:R-:W-:Y:S01]  /*23e0*/  @!P2 IMAD R25, R25, R19, R10 ;  /* 0x000000131919a224 */ /* 0x000fe200078e020a */
[----:B------:R-:W-:Y:S01]  /*23f0*/  BSSY B1, `(.L_x_35) ;  /* 0x000000a000017945 */ /* 0x000fe20003800000 */
[----:B------:R-:W-:Y:S02]  /*2400*/  IADD3.X R15, R9, R57, R6, P3, P4 ;  /* 0x00000039090f7210 */ /* 0x000fe40001fe8406 */
[C---:B------:R-:W-:Y:S01]  /*2410*/  ISETP.LT.OR P3, PT, R52.reuse, 0x2, !P0 ;  /* 0x000000023400780c */ /* 0x040fe20004761670 */
[----:B------:R2:W-:Y:S01]  /*2420*/  @!P2 STG.E.U8 desc[UR38][R12.64+0x1], R25 ;  /* 0x000001190c00a986 */ /* 0x0005e2000c101126 */
[C---:B------:R-:W-:Y:S02]  /*2430*/  ISETP.LT.OR P4, PT, R52.reuse, 0x9, !P1 ;  /* 0x000000093400780c */ /* 0x040fe40004f81670 */
[----:B------:R-:W-:-:S04]  /*2440*/  ISETP.LT.OR P2, PT, R52, 0xa, !P1 ;  /* 0x0000000a3400780c */ /* 0x000fc80004f41670 */
[----:B------:R-:W-:Y:S09]  /*2450*/  @P5 BRA `(.L_x_36) ;  /* 0x00000000000c5947 */ /* 0x000ff20003800000 */
[----:B------:R-:W1:Y:S02]  /*2460*/  LDG.E.U8 R50, desc[UR38][R14.64] ;  /* 0x000000260e327981 */ /* 0x000e64000c1e1100 */
[----:B-1----:R-:W-:-:S05]  /*2470*/  PRMT R3, R50, 0x8880, RZ ;  /* 0x0000888032037816 */ /* 0x002fca00000000ff */
[----:B------:R-:W-:-:S07]  /*2480*/  IMAD R10, R3, R42, RZ ;  /* 0x0000002a030a7224 */ /* 0x000fce00078e02ff */
.L_x_36:
[----:B------:R-:W-:Y:S05]  /*2490*/  BSYNC B1 ;  /* 0x0000000000017941 */ /* 0x000fea0003800000 */
.L_x_35:
[----:B-1----:R-:W-:Y:S01]  /*24a0*/  @!P5 IMAD R3, R26, R19, R10 ;  /* 0x000000131a03d224 */ /* 0x002fe200078e020a */
[----:B------:R-:W-:Y:S04]  /*24b0*/  BSSY B1, `(.L_x_37) ;  /* 0x0000006000017945 */ /* 0x000fe80003800000 */
[----:B------:R1:W-:Y:S01]  /*24c0*/  @!P5 STG.E.U8 desc[UR38][R4.64], R3 ;  /* 0x000000030400d986 */ /* 0x0003e2000c101126 */
[----:B------:R-:W-:Y:S05]  /*24d0*/  @P3 BRA `(.L_x_38) ;  /* 0x00000000000c3947 */ /* 0x000fea0003800000 */
[----:B------:R-:W1:Y:S02]  /*24e0*/  LDG.E.U8 R50, desc[UR38][R14.64+0x1] ;  /* 0x000001260e327981 */ /* 0x000e64000c1e1100 */
[----:B-1----:R-:W-:-:S05]  /*24f0*/  PRMT R3, R50, 0x8880, RZ ;  /* 0x0000888032037816 */ /* 0x002fca00000000ff */
[----:B------:R-:W-:-:S07]  /*2500*/  IMAD R10, R3, R42, RZ ;  /* 0x0000002a030a7224 */ /* 0x000fce00078e02ff */
.L_x_38:
[----:B------:R-:W-:Y:S05]  /*2510*/  BSYNC B1 ;  /* 0x0000000000017941 */ /* 0x000fea0003800000 */
.L_x_37:
[----:B------:R-:W-:Y:S01]  /*2520*/  @!P3 IMAD R27, R27, R19, R10 ;  /* 0x000000131b1bb224 */ /* 0x000fe200078e020a */
[----:B------:R-:W-:Y:S04]  /*2530*/  BSSY B1, `(.L_x_39) ;  /* 0x0000006000017945 */ /* 0x000fe80003800000 */
[----:B------:R3:W-:Y:S01]  /*2540*/  @!P3 STG.E.U8 desc[UR38][R4.64+0x1], R27 ;  /* 0x0000011b0400b986 */ /* 0x0007e2000c101126 */
[----:B------:R-:W-:Y:S05]  /*2550*/  @P4 BRA `(.L_x_40) ;  /* 0x00000000000c4947 */ /* 0x000fea0003800000 */
[----:B------:R-:W1:Y:S02]  /*2560*/  LDG.E.U8 R50, desc[UR38][R20.64+0x8] ;  /* 0x0000082614327981 */ /* 0x000e64000c1e1100 */
[----:B-1----:R-:W-:-:S05]  /*2570*/  PRMT R3, R50, 0x8880, RZ ;  /* 0x0000888032037816 */ /* 0x002fca00000000ff */
[----:B------:R-:W-:-:S07]  /*2580*/  IMAD R10, R3, R42, RZ ;  /* 0x0000002a030a7224 */ /* 0x000fce00078e02ff */
.L_x_40:
[----:B------:R-:W-:Y:S05]  /*2590*/  BSYNC B1 ;  /* 0x0000000000017941 */ /* 0x000fea0003800000 */
.L_x_39:
[----:B-1----:R-:W-:Y:S01]  /*25a0*/  @!P4 IMAD R3, R28, R19, R10 ;  /* 0x000000131c03c224 */ /* 0x002fe200078e020a */
[----:B------:R-:W-:Y:S04]  /*25b0*/  BSSY B1, `(.L_x_41) ;  /* 0x0000006000017945 */ /* 0x000fe80003800000 */
[----:B------:R1:W-:Y:S01]  /*25c0*/  @!P4 STG.E.U8 desc[UR38][R12.64+0x8], R3 ;  /* 0x000008030c00c986 */ /* 0x0003e2000c101126 */
[----:B------:R-:W-:Y:S05]  /*25d0*/  @P2 BRA `(.L_x_42) ;  /* 0x00000000000c2947 */ /* 0x000fea0003800000 */
[----:B------:R-:W1:Y:S02]  /*25e0*/  LDG.E.U8 R50, desc[UR38][R20.64+0x9] ;  /* 0x0000092614327981 */ /* 0x000e64000c1e1100 */
[----:B-1----:R-:W-:-:S05]  /*25f0*/  PRMT R3, R50, 0x8880, RZ ;  /* 0x0000888032037816 */ /* 0x002fca00000000ff */
[----:B------:R-:W-:-:S07]  /*2600*/  IMAD R10, R3, R42, RZ ;  /* 0x0000002a030a7224 */ /* 0x000fce00078e02ff */
.L_x_42:
[----:B------:R-:W-:Y:S05]  /*2610*/  BSYNC B1 ;  /* 0x0000000000017941 */ /* 0x000fea0003800000 */
.L_x_41:
[C---:B------:R-:W-:Y:S01]  /*2620*/  ISETP.LT.OR P4, PT, R52.reuse, 0x9, !P0 ;  /* 0x000000093400780c */ /* 0x040fe20004781670 */
[----:B------:R-:W-:Y:S01]  /*2630*/  @!P2 IMAD R29, R29, R19, R10 ;  /* 0x000000131d1da224 */ /* 0x000fe200078e020a */
[----:B------:R-:W-:Y:S01]  /*2640*/  BSSY B1, `(.L_x_43) ;  /* 0x0000009000017945 */ /* 0x000fe20003800000 */
[C---:B------:R-:W-:Y:S02]  /*2650*/  ISETP.LT.OR P3, PT, R52.reuse, 0xa, !P0 ;  /* 0x0000000a3400780c */ /* 0x040fe40004761670 */
[C---:B------:R-:W-:Y:S01]  /*2660*/  ISETP.LT.OR P5, PT, R52.reuse, 0x11, !P1 ;  /* 0x000000113400780c */ /* 0x040fe20004fa1670 */
[----:B------:R4:W-:Y:S01]  /*2670*/  @!P2 STG.E.U8 desc[UR38][R12.64+0x9], R29 ;  /* 0x0000091d0c00a986 */ /* 0x0009e2000c101126 */
[----:B------:R-:W-:-:S06]  /*2680*/  ISETP.LT.OR P2, PT, R52, 0x12, !P1 ;  /* 0x000000123400780c */ /* 0x000fcc0004f41670 */
[----:B------:R-:W-:Y:S07]  /*2690*/  @P4 BRA `(.L_x_44) ;  /* 0x00000000000c4947 */ /* 0x000fee0003800000 */
[----:B------:R-:W1:Y:S02]  /*26a0*/  LDG.E.U8 R50, desc[UR38][R14.64+0x8] ;  /* 0x000008260e327981 */ /* 0x000e64000c1e1100 */
[----:B-1----:R-:W-:-:S05]  /*26b0*/  PRMT R3, R50, 0x8880, RZ ;  /* 0x0000888032037816 */ /* 0x002fca00000000ff */
[----:B------:R-:W-:-:S07]  /*26c0*/  IMAD R10, R3, R42, RZ ;  /* 0x0000002a030a7224 */ /* 0x000fce00078e02ff */
.L_x_44:
[----:B------:R-:W-:Y:S05]  /*26d0*/  BSYNC B1 ;  /* 0x0000000000017941 */ /* 0x000fea0003800000 */
.L_x_43:
[----:B-1----:R-:W-:Y:S01]  /*26e0*/  @!P4 IMAD R3, R30, R19, R10 ;  /* 0x000000131e03c224 */ /* 0x002fe200078e020a */
[----:B------:R-:W-:Y:S04]  /*26f0*/  BSSY B1, `(.L_x_45) ;  /* 0x0000006000017945 */ /* 0x000fe80003800000 */
[----:B------:R1:W-:Y:S01]  /*2700*/  @!P4 STG.E.U8 desc[UR38][R4.64+0x8], R3 ;  /* 0x000008030400c986 */ /* 0x0003e2000c101126 */
[----:B------:R-:W-:Y:S05]  /*2710*/  @P3 BRA `(.L_x_46) ;  /* 0x00000000000c3947 */ /* 0x000fea0003800000 */
[----:B------:R-:W1:Y:S02]  /*2720*/  LDG.E.U8 R50, desc[UR38][R14.64+0x9] ;  /* 0x000009260e327981 */ /* 0x000e64000c1e1100 */
[----:B-1----:R-:W-:-:S05]  /*2730*/  PRMT R3, R50, 0x8880, RZ ;  /* 0x0000888032037816 */ /* 0x002fca00000000ff */
[----:B------:R-:W-:-:S07]  /*2740*/  IMAD R10, R3, R42, RZ ;  /* 0x0000002a030a7224 */ /* 0x000fce00078e02ff */
.L_x_46:
[----:B------:R-:W-:Y:S05]  /*2750*/  BSYNC B1 ;  /* 0x0000000000017941 */ /* 0x000fea0003800000 */
.L_x_45:
[----:B------:R-:W-:Y:S01]  /*2760*/  @!P3 IMAD R31, R31, R19, R10 ;  /* 0x000000131f1fb224 */ /* 0x000fe200078e020a */
[----:B------:R-:W-:Y:S04]  /*2770*/  BSSY B1, `(.L_x_47) ;  /* 0x0000006000017945 */ /* 0x000fe80003800000 */
[----:B------:R0:W-:Y:S01]  /*2780*/  @!P3 STG.E.U8 desc[UR38][R4.64+0x9], R31 ;  /* 0x0000091f0400b986 */ /* 0x0001e2000c101126 */
[----:B------:R-:W-:Y:S05]  /*2790*/  @P5 BRA `(.L_x_48) ;  /* 0x00000000000c5947 */ /* 0x000fea0003800000 */
[----:B------:R-:W1:Y:S02]  /*27a0*/  LDG.E.U8 R50, desc[UR38][R20.64+0x10] ;  /* 0x0000102614327981 */ /* 0x000e64000c1e1100 */
[----:B-1----:R-:W-:-:S05]  /*27b0*/  PRMT R3, R50, 0x8880, RZ ;  /* 0x0000888032037816 */ /* 0x002fca00000000ff */
[----:B------:R-:W-:-:S07]  /*27c0*/  IMAD R10, R3, R42, RZ ;  /* 0x0000002a030a7224 */ /* 0x000fce00078e02ff */
.L_x_48:
[----:B------:R-:W-:Y:S05]  /*27d0*/  BSYNC B1 ;  /* 0x0000000000017941 */ /* 0x000fea0003800000 */
.L_x_47:
[----:B-1----:R-:W-:Y:S01]  /*27e0*/  @!P5 IMAD R3, R32, R19, R10 ;  /* 0x000000132003d224 */ /* 0x002fe200078e020a */
[----:B------:R-:W-:Y:S04]  /*27f0*/  BSSY B1, `(.L_x_49) ;  /* 0x0000006000017945 */ /* 0x000fe80003800000 */
[----:B------:R1:W-:Y:S01]  /*2800*/  @!P5 STG.E.U8 desc[UR38][R12.64+0x10], R3 ;  /* 0x000010030c00d986 */ /* 0x0003e2000c101126 */
[----:B------:R-:W-:Y:S05]  /*2810*/  @P2 BRA `(.L_x_50) ;  /* 0x00000000000c2947 */ /* 0x000fea0003800000 */
[----:B------:R-:W1:Y:S02]  /*2820*/  LDG.E.U8 R50, desc[UR38][R20.64+0x11] ;  /* 0x0000112614327981 */ /* 0x000e64000c1e1100 */
[----:B-1----:R-:W-:-:S05]  /*2830*/  PRMT R3, R50, 0x8880, RZ ;  /* 0x0000888032037816 */ /* 0x002fca00000000ff */
[----:B------:R-:W-:-:S07]  /*2840*/  IMAD R10, R3, R42, RZ ;  /* 0x0000002a030a7224 */ /* 0x000fce00078e02ff */
.L_x_50:
[----:B------:R-:W-:Y:S05]  /*2850*/  BSYNC B1 ;  /* 0x0000000000017941 */ /* 0x000fea0003800000 */
.L_x_49:
[C---:B------:R-:W-:Y:S01]  /*2860*/  ISETP.LT.OR P4, PT, R52.reuse, 0x11, !P0 ;  /* 0x000000113400780c */ /* 0x040fe20004781670 */
[----:B------:R-:W-:Y:S01]  /*2870*/  @!P2 IMAD R33, R33, R19, R10 ;  /* 0x000000132121a224 */ /* 0x000fe200078e020a */
[----:B------:R-:W-:Y:S01]  /*2880*/  BSSY B1, `(.L_x_51) ;  /* 0x000000a000017945 */ /* 0x000fe20003800000 */
[C---:B------:R-:W-:Y:S02]  /*2890*/  ISETP.LT.OR P3, PT, R52.reuse, 0x12, !P0 ;  /* 0x000000123400780c */ /* 0x040fe40004761670 */
        /* <DEDUP_REMOVED lines=8> */
.L_x_52:
[----:B------:R-:W-:Y:S05]  /*2920*/  BSYNC B1 ;  /* 0x0000000000017941 */ /* 0x000fea0003800000 */
.L_x_51:
[----:B-1----:R-:W-:Y:S01]  /*2930*/  @!P4 IMAD R3, R34, R19, R10 ;  /* 0x000000132203c224 */ /* 0x002fe200078e020a */
[----:B------:R-:W-:Y:S04]  /*2940*/  BSSY B1, `(.L_x_53) ;  /* 0x0000006000017945 */ /* 0x000fe80003800000 */
[----:B------:R1:W-:Y:S01]  /*2950*/  @!P4 STG.E.U8 desc[UR38][R4.64+0x10], R3 ;  /* 0x000010030400c986 */ /* 0x0003e2000c101126 */
[----:B------:R-:W-:Y:S05]  /*2960*/  @P3 BRA `(.L_x_54) ;  /* 0x00000000000c3947 */ /* 0x000fea0003800000 */
[----:B------:R-:W1:Y:S02]  /*2970*/  LDG.E.U8 R50, desc[UR38][R14.64+0x11] ;  /* 0x000011260e327981 */ /* 0x000e64000c1e1100 */
[----:B-1----:R-:W-:-:S05]  /*2980*/  PRMT R3, R50, 0x8880, RZ ;  /* 0x0000888032037816 */ /* 0x002fca00000000ff */
[----:B------:R-:W-:-:S07]  /*2990*/  IMAD R10, R3, R42, RZ ;  /* 0x0000002a030a7224 */ /* 0x000fce00078e02ff */
.L_x_54:
[----:B------:R-:W-:Y:S05]  /*29a0*/  BSYNC B1 ;  /* 0x0000000000017941 */ /* 0x000fea0003800000 */
.L_x_53:
[----:B------:R-:W-:Y:S01]  /*29b0*/  @!P3 IMAD R35, R35, R19, R10 ;  /* 0x000000132323b224 */ /* 0x000fe200078e020a */
[----:B------:R-:W-:Y:S04]  /*29c0*/  BSSY B1, `(.L_x_55) ;  /* 0x0000006000017945 */ /* 0x000fe80003800000 */
[----:B------:R0:W-:Y:S01]  /*29d0*/  @!P3 STG.E.U8 desc[UR38][R4.64+0x11], R35 ;  /* 0x000011230400b986 */ /* 0x0001e2000c101126 */
[----:B------:R-:W-:Y:S05]  /*29e0*/  @P2 BRA `(.L_x_56) ;  /* 0x00000000000c2947 */ /* 0x000fea0003800000 */
[----:B------:R-:W1:Y:S02]  /*29f0*/  LDG.E.U8 R50, desc[UR38][R20.64+0x18] ;  /* 0x0000182614327981 */ /* 0x000e64000c1e1100 */
[----:B-1----:R-:W-:-:S05]  /*2a00*/  PRMT R3, R50, 0x8880, RZ ;  /* 0x0000888032037816 */ /* 0x002fca00000000ff */
[----:B------:R-:W-:-:S07]  /*2a10*/  IMAD R10, R3, R42, RZ ;  /* 0x0000002a030a7224 */ /* 0x000fce00078e02ff */
.L_x_56:
[----:B------:R-:W-:Y:S05]  /*2a20*/  BSYNC B1 ;  /* 0x0000000000017941 */ /* 0x000fea0003800000 */
.L_x_55:
[----:B-1----:R-:W-:Y:S01]  /*2a30*/  @!P2 IMAD R3, R36, R19, R10 ;  /* 0x000000132403a224 */ /* 0x002fe200078e020a */
[----:B------:R-:W-:Y:S04]  /*2a40*/  BSSY B1, `(.L_x_57) ;  /* 0x0000006000017945 */ /* 0x000fe80003800000 */
[----:B------:R1:W-:Y:S01]  /*2a50*/  @!P2 STG.E.U8 desc[UR38][R12.64+0x18], R3 ;  /* 0x000018030c00a986 */ /* 0x0003e2000c101126 */
[----:B------:R-:W-:Y:S05]  /*2a60*/  @P1 BRA `(.L_x_58) ;  /* 0x00000000000c1947 */ /* 0x000fea0003800000 */
[----:B------:R-:W1:Y:S02]  /*2a70*/  LDG.E.U8 R50, desc[UR38][R20.64+0x19] ;  /* 0x0000192614327981 */ /* 0x000e64000c1e1100 */
[----:B-1----:R-:W-:-:S05]  /*2a80*/  PRMT R3, R50, 0x8880, RZ ;  /* 0x0000888032037816 */ /* 0x002fca00000000ff */
[----:B------:R-:W-:-:S07]  /*2a90*/  IMAD R10, R3, R42, RZ ;  /* 0x0000002a030a7224 */ /* 0x000fce00078e02ff */
.L_x_58:
[----:B------:R-:W-:Y:S05]  /*2aa0*/  BSYNC B1 ;  /* 0x0000000000017941 */ /* 0x000fea0003800000 */
.L_x_57:
[----:B------:R-:W-:Y:S01]  /*2ab0*/  @!P1 IMAD R37, R37, R19, R10 ;  /* 0x0000001325259224 */ /* 0x000fe200078e020a */
[----:B------:R-:W-:Y:S04]  /*2ac0*/  BSSY B1, `(.L_x_59) ;  /* 0x0000006000017945 */ /* 0x000fe80003800000 */
[----:B------:R0:W-:Y:S01]  /*2ad0*/  @!P1 STG.E.U8 desc[UR38][R12.64+0x19], R37 ;  /* 0x000019250c009986 */ /* 0x0001e2000c101126 */
[----:B------:R-:W-:Y:S05]  /*2ae0*/  @P5 BRA `(.L_x_60) ;  /* 0x00000000000c5947 */ /* 0x000fea0003800000 */
[----:B------:R-:W1:Y:S02]  /*2af0*/  LDG.E.U8 R50, desc[UR38][R14.64+0x18] ;  /* 0x000018260e327981 */ /* 0x000e64000c1e1100 */
[----:B-1----:R-:W-:-:S05]  /*2b00*/  PRMT R3, R50, 0x8880, RZ ;  /* 0x0000888032037816 */ /* 0x002fca00000000ff */
[----:B------:R-:W-:-:S07]  /*2b10*/  IMAD R10, R3, R42, RZ ;  /* 0x0000002a030a7224 */ /* 0x000fce00078e02ff */
.L_x_60:
[----:B------:R-:W-:Y:S05]  /*2b20*/  BSYNC B1 ;  /* 0x0000000000017941 */ /* 0x000fea0003800000 */
.L_x_59:
[----:B-1----:R-:W-:Y:S01]  /*2b30*/  @!P5 IMAD R3, R38, R19, R10 ;  /* 0x000000132603d224 */ /* 0x002fe200078e020a */
[----:B------:R-:W-:Y:S01]  /*2b40*/  ISETP.LT.OR P0, PT, R52, 0x1a, !P0 ;  /* 0x0000001a3400780c */ /* 0x000fe20004701670 */
[----:B------:R-:W-:Y:S03]  /*2b50*/  BSSY B1, `(.L_x_61) ;  /* 0x0000006000017945 */ /* 0x000fe60003800000 */
[----:B------:R1:W-:Y:S09]  /*2b60*/  @!P5 STG.E.U8 desc[UR38][R4.64+0x18], R3 ;  /* 0x000018030400d986 */ /* 0x0003f2000c101126 */
[----:B------:R-:W-:Y:S05]  /*2b70*/  @P0 BRA `(.L_x_62) ;  /* 0x00000000000c0947 */ /* 0x000fea0003800000 */
[----:B------:R-:W1:Y:S02]  /*2b80*/  LDG.E.U8 R50, desc[UR38][R14.64+0x19] ;  /* 0x000019260e327981 */ /* 0x000e64000c1e1100 */
[----:B-1----:R-:W-:-:S05]  /*2b90*/  PRMT R3, R50, 0x8880, RZ ;  /* 0x0000888032037816 */ /* 0x002fca00000000ff */
[----:B------:R-:W-:-:S07]  /*2ba0*/  IMAD R10, R3, R42, RZ ;  /* 0x0000002a030a7224 */ /* 0x000fce00078e02ff */
.L_x_62:
[----:B------:R-:W-:Y:S05]  /*2bb0*/  BSYNC B1 ;  /* 0x0000000000017941 */ /* 0x000fea0003800000 */
.L_x_61:
[----:B------:R-:W-:Y:S01]  /*2bc0*/  IMAD R39, R39, R19, R10 ;  /* 0x0000001327277224 */ /* 0x000fe200078e020a */
[----:B------:R-:W-:Y:S06]  /*2bd0*/  @P0 BRA `(.L_x_63) ;  /* 0x0000000000d00947 */ /* 0x000fec0003800000 */
[----:B------:R0:W-:Y:S01]  /*2be0*/  STG.E.U8 desc[UR38][R4.64+0x19], R39 ;  /* 0x0000192704007986 */ /* 0x0001e2000c101126 */
[----:B------:R-:W-:Y:S05]  /*2bf0*/  BRA `(.L_x_63) ;  /* 0x0000000000c87947 */ /* 0x000fea0003800000 */
.L_x_30:
[C---:B------:R-:W-:Y:S02]  /*2c00*/  ISETP.GE.AND P1, PT, R58.reuse, 0x1, PT ;  /* 0x000000013a00780c */ /* 0x040fe40003f26270 */
[----:B------:R-:W-:Y:S02]  /*2c10*/  ISETP.GE.AND P0, PT, R58, 0x9, PT ;  /* 0x000000093a00780c */ /* 0x000fe40003f06270 */
[C---:B------:R-:W-:Y:S02]  /*2c20*/  ISETP.LT.OR P4, PT, R52.reuse, 0x1, !P1 ;  /* 0x000000013400780c */ /* 0x040fe40004f81670 */
[C---:B------:R-:W-:Y:S02]  /*2c30*/  ISETP.LT.OR P3, PT, R52.reuse, 0x2, !P1 ;  /* 0x000000023400780c */ /* 0x040fe40004f61670 */
[C---:B------:R-:W-:Y:S02]  /*2c40*/  ISETP.LT.OR P2, PT, R52.reuse, 0x1, !P0 ;  /* 0x000000013400780c */ /* 0x040fe40004741670 */
[----:B------:R-:W-:-:S07]  /*2c50*/  ISETP.LT.OR P5, PT, R52, 0x2, !P0 ;  /* 0x000000023400780c */ /* 0x000fce00047a1670 */
[-C--:B------:R-:W-:Y:S02]  /*2c60*/  @!P4 IMAD R3, R24, R19.reuse, RZ ;  /* 0x000000131803c224 */ /* 0x080fe400078e02ff */
[-C--:B------:R-:W-:Y:S02]  /*2c70*/  @!P3 IMAD R25, R25, R19.reuse, RZ ;  /* 0x000000131919b224 */ /* 0x080fe400078e02ff */
[-C--:B------:R-:W-:Y:S01]  /*2c80*/  @!P2 IMAD R7, R26, R19.reuse, RZ ;  /* 0x000000131a07a224 */ /* 0x080fe200078e02ff */
[----:B------:R0:W-:Y:S01]  /*2c90*/  @!P4 STG.E.U8 desc[UR38][R12.64], R3 ;  /* 0x000000030c00c986 */ /* 0x0001e2000c101126 */
[C---:B------:R-:W-:Y:S01]  /*2ca0*/  ISETP.LT.OR P4, PT, R52.reuse, 0x9, !P1 ;  /* 0x000000093400780c */ /* 0x040fe20004f81670 */
[----:B------:R-:W-:Y:S02]  /*2cb0*/  @!P5 IMAD R27, R27, R19, RZ ;  /* 0x000000131b1bd224 */ /* 0x000fe400078e02ff */
[----:B------:R-:W-:Y:S01]  /*2cc0*/  @!P3 STG.E.U8 desc[UR38][R12.64+0x1], R25 ;  /* 0x000001190c00b986 */ /* 0x000fe2000c101126 */
[----:B------:R-:W-:-:S03]  /*2cd0*/  ISETP.LT.OR P3, PT, R52, 0xa, !P1 ;  /* 0x0000000a3400780c */ /* 0x000fc60004f61670 */
[----:B------:R1:W-:Y:S01]  /*2ce0*/  @!P2 STG.E.U8 desc[UR38][R4.64], R7 ;  /* 0x000000070400a986 */ /* 0x0003e2000c101126 */
[----:B------:R-:W-:-:S03]  /*2cf0*/  ISETP.LT.OR P2, PT, R52, 0x9, !P0 ;  /* 0x000000093400780c */ /* 0x000fc60004741670 */
[----:B------:R-:W-:Y:S01]  /*2d00*/  @!P5 STG.E.U8 desc[UR38][R4.64+0x1], R27 ;  /* 0x0000011b0400d986 */ /* 0x000fe2000c101126 */
[----:B------:R-:W-:Y:S01]  /*2d10*/  ISETP.LT.OR P5, PT, R52, 0xa, !P0 ;  /* 0x0000000a3400780c */ /* 0x000fe200047a1670 */
[----:B------:R-:W-:-:S04]  /*2d20*/  @!P4 IMAD R9, R28, R19, RZ ;  /* 0x000000131c09c224 */ /* 0x000fc800078e02ff */
[-C--:B------:R-:W-:Y:S01]  /*2d30*/  @!P3 IMAD R29, R29, R19.reuse, RZ ;  /* 0x000000131d1db224 */ /* 0x080fe200078e02ff */
[----:B------:R2:W-:Y:S01]  /*2d40*/  @!P4 STG.E.U8 desc[UR38][R12.64+0x8], R9 ;  /* 0x000008090c00c986 */ /* 0x0005e2000c101126 */
[----:B------:R-:W-:Y:S02]  /*2d50*/  ISETP.LT.OR P4, PT, R52, 0x12, !P1 ;  /* 0x000000123400780c */ /* 0x000fe40004f81670 */
[-C--:B0-----:R-:W-:Y:S01]  /*2d60*/  @!P2 IMAD R3, R30, R19.reuse, RZ ;  /* 0x000000131e03a224 */ /* 0x081fe200078e02ff */
[----:B------:R-:W-:Y:S01]  /*2d70*/  @!P3 STG.E.U8 desc[UR38][R12.64+0x9], R29 ;  /* 0x0000091d0c00b986 */ /* 0x000fe2000c101126 */
[C---:B------:R-:W-:Y:S02]  /*2d80*/  ISETP.LT.OR P3, PT, R52.reuse, 0x11, !P1 ;  /* 0x000000113400780c */ /* 0x040fe40004f61670 */
[----:B------:R-:W-:Y:S01]  /*2d90*/  @!P5 IMAD R31, R31, R19, RZ ;  /* 0x000000131f1fd224 */ /* 0x000fe200078e02ff */
[----:B------:R-:W-:Y:S01]  /*2da0*/  @!P2 STG.E.U8 desc[UR38][R4.64+0x8], R3 ;  /* 0x000008030400a986 */ /* 0x000fe2000c101126 */
[----:B------:R-:W-:-:S03]  /*2db0*/  ISETP.LT.OR P2, PT, R52, 0x11, !P0 ;  /* 0x000000113400780c */ /* 0x000fc60004741670 */
[----:B------:R-:W-:Y:S01]  /*2dc0*/  @!P5 STG.E.U8 desc[UR38][R4.64+0x9], R31 ;  /* 0x0000091f0400d986 */ /* 0x000fe2000c101126 */
[----:B------:R-:W-:Y:S01]  /*2dd0*/  ISETP.LT.OR P5, PT, R52, 0x19, !P0 ;  /* 0x000000193400780c */ /* 0x000fe200047a1670 */
[----:B------:R-:W-:-:S04]  /*2de0*/  @!P4 IMAD R33, R33, R19, RZ ;  /* 0x000000132121c224 */ /* 0x000fc800078e02ff */
[-C--:B-1----:R-:W-:Y:S01]  /*2df0*/  @!P3 IMAD R7, R32, R19.reuse, RZ ;  /* 0x000000132007b224 */ /* 0x082fe200078e02ff */
[----:B------:R-:W-:Y:S01]  /*2e00*/  @!P4 STG.E.U8 desc[UR38][R12.64+0x11], R33 ;  /* 0x000011210c00c986 */ /* 0x000fe2000c101126 */
[C---:B------:R-:W-:Y:S02]  /*2e10*/  ISETP.LT.OR P4, PT, R52.reuse, 0x12, !P0 ;  /* 0x000000123400780c */ /* 0x040fe40004781670 */
[C---:B------:R-:W-:Y:S01]  /*2e20*/  ISETP.LT.OR P0, PT, R52.reuse, 0x1a, !P0 ;  /* 0x0000001a3400780c */ /* 0x040fe20004701670 */
[----:B------:R0:W-:Y:S01]  /*2e30*/  @!P3 STG.E.U8 desc[UR38][R12.64+0x10], R7 ;  /* 0x000010070c00b986 */ /* 0x0001e2000c101126 */
[----:B------:R-:W-:Y:S01]  /*2e40*/  ISETP.LT.OR P3, PT, R52, 0x19, !P1 ;  /* 0x000000193400780c */ /* 0x000fe20004f61670 */
[----:B--2---:R-:W-:Y:S01]  /*2e50*/  @!P2 IMAD R9, R34, R19, RZ ;  /* 0x000000132209a224 */ /* 0x004fe200078e02ff */
[----:B------:R-:W-:-:S04]  /*2e60*/  ISETP.LT.OR P1, PT, R52, 0x1a, !P1 ;  /* 0x0000001a3400780c */ /* 0x000fc80004f21670 */
[----:B------:R1:W-:Y:S03]  /*2e70*/  @!P2 STG.E.U8 desc[UR38][R4.64+0x10], R9 ;  /* 0x000010090400a986 */ /* 0x0003e6000c101126 */
[-C--:B------:R-:W-:Y:S02]  /*2e80*/  @!P4 IMAD R35, R35, R19.reuse, RZ ;  /* 0x000000132323c224 */ /* 0x080fe400078e02ff */
[-C--:B0-----:R-:W-:Y:S02]  /*2e90*/  @!P5 IMAD R7, R38, R19.reuse, RZ ;  /* 0x000000132607d224 */ /* 0x081fe400078e02ff */
[-C--:B------:R-:W-:Y:S01]  /*2ea0*/  @!P3 IMAD R3, R36, R19.reuse, RZ ;  /* 0x000000132403b224 */ /* 0x080fe200078e02ff */
[----:B------:R1:W-:Y:S01]  /*2eb0*/  @!P4 STG.E.U8 desc[UR38][R4.64+0x11], R35 ;  /* 0x000011230400c986 */ /* 0x0003e2000c101126 */
[-C--:B------:R-:W-:Y:S02]  /*2ec0*/  @!P1 IMAD R37, R37, R19.reuse, RZ ;  /* 0x0000001325259224 */ /* 0x080fe400078e02ff */
[----:B------:R-:W-:Y:S01]  /*2ed0*/  @!P0 IMAD R39, R39, R19, RZ ;  /* 0x0000001327278224 */ /* 0x000fe200078e02ff */
[----:B------:R1:W-:Y:S04]  /*2ee0*/  @!P3 STG.E.U8 desc[UR38][R12.64+0x18], R3 ;  /* 0x000018030c00b986 */ /* 0x0003e8000c101126 */
[----:B------:R1:W-:Y:S04]  /*2ef0*/  @!P1 STG.E.U8 desc[UR38][R12.64+0x19], R37 ;  /* 0x000019250c009986 */ /* 0x0003e8000c101126 */
[----:B------:R1:W-:Y:S04]  /*2f00*/  @!P5 STG.E.U8 desc[UR38][R4.64+0x18], R7 ;  /* 0x000018070400d986 */ /* 0x0003e8000c101126 */
[----:B------:R1:W-:Y:S02]  /*2f10*/  @!P0 STG.E.U8 desc[UR38][R4.64+0x19], R39 ;  /* 0x0000192704008986 */ /* 0x0003e4000c101126 */
.L_x_63:
[----:B------:R-:W-:Y:S05]  /*2f20*/  BSYNC B0 ;  /* 0x0000000000007941 */ /* 0x000fea0003800000 */
.L_x_29:
[----:B------:R-:W-:Y:S01]  /*2f30*/  IADD3 R2, P0, R2, UR36, RZ ;  /* 0x0000002402027c10 */ /* 0x000fe2000ff1e0ff */
[----:B------:R-:W-:Y:S01]  /*2f40*/  ULDC.64 UR4, c[0x0][0x650] ;  /* 0x0001940000047ab9 */ /* 0x000fe20000000a00 */
[----:B-1----:R-:W-:Y:S01]  /*2f50*/  PRMT R3, RZ, 0x7610, R3 ;  /* 0x00007610ff037816 */ /* 0x002fe20000000003 */
[----:B------:R-:W-:Y:S01]  /*2f60*/  IMAD.MOV.U32 R52, RZ, RZ, -0x1 ;  /* 0xffffffffff347424 */ /* 0x000fe200078e00ff */
[----:B------:R-:W-:Y:S01]  /*2f70*/  IADD3.X R17, R17, UR42, RZ, P0, !PT ;  /* 0x0000002a11117c10 */ /* 0x000fe200087fe4ff */
[----:B------:R-:W-:Y:S01]  /*2f80*/  IMAD.MOV.U32 R53, RZ, RZ, -0x1 ;  /* 0xffffffffff357424 */ /* 0x000fe200078e00ff */
[----:B------:R-:W-:-:S04]  /*2f90*/  ISETP.GE.U32.AND P0, PT, R2, UR4, PT ;  /* 0x0000000402007c0c */ /* 0x000fc8000bf06070 */
[----:B------:R-:W-:-:S13]  /*2fa0*/  ISETP.GE.U32.AND.EX P0, PT, R17, UR5, PT, P0 ;  /* 0x0000000511007c0c */ /* 0x000fda000bf06100 */
[----:B------:R-:W-:Y:S05]  /*2fb0*/  @P0 BRA `(.L_x_64) ;  /* 0x0000000400500947 */ /* 0x000fea0003800000 */
[----:B------:R-:W1:Y:S01]  /*2fc0*/  LDC.64 R10, c[0x0][0x628] ;  /* 0x00018a00ff0a7b82 */ /* 0x000e620000000a00 */
[----:B0-2-4-:R-:W0:Y:S01]  /*2fd0*/  S2R R12, SR_CTAID.X ;  /* 0x00000000000c7919 */ /* 0x015e220000002500 */
[----:B------:R-:W-:Y:S02]  /*2fe0*/  IMAD.MOV.U32 R8, RZ, RZ, R2 ;  /* 0x000000ffff087224 */ /* 0x000fe400078e0002 */
[----:B------:R-:W-:Y:S01]  /*2ff0*/  IMAD.MOV.U32 R9, RZ, RZ, R17 ;  /* 0x000000ffff097224 */ /* 0x000fe200078e0011 */
[----:B------:R-:W2:Y:S03]  /*3000*/  S2R R20, SR_CTAID.Y ;  /* 0x0000000000147919 */ /* 0x000ea60000002600 */
[----:B------:R-:W4:Y:S08]  /*3010*/  LDC R0, c[0x0][0x630] ;  /* 0x00018c00ff007b82 */ /* 0x000f300000000800 */
[----:B------:R-:W0:Y:S01]  /*3020*/  LDC.64 R14, c[0x0][0x620] ;  /* 0x00018800ff0e7b82 */ /* 0x000e220000000a00 */
[----:B-1----:R-:W-:-:S04]  /*3030*/  ISETP.NE.U32.AND P0, PT, R10, RZ, PT ;  /* 0x000000ff0a00720c */ /* 0x002fc80003f05070 */
[----:B------:R-:W-:-:S13]  /*3040*/  ISETP.NE.AND.EX P0, PT, R11, RZ, PT, P0 ;  /* 0x000000ff0b00720c */ /* 0x000fda0003f05300 */
[----:B0-2-4-:R-:W-:Y:S05]  /*3050*/  @!P0 BRA `(.L_x_65) ;  /* 0x0000000000288947 */ /* 0x015fea0003800000 */
[----:B------:R-:W0:Y:S02]  /*3060*/  LDC R3, c[0x0][0x634] ;  /* 0x00018d00ff037b82 */ /* 0x000e240000000800 */
[----:B0-----:R-:W-:-:S05]  /*3070*/  IADD3 R3, P0, R2, R3, RZ ;  /* 0x0000000302037210 */ /* 0x001fca0007f1e0ff */
[----:B------:R-:W-:-:S04]  /*3080*/  IMAD.X R13, RZ, RZ, R17, P0 ;  /* 0x000000ffff0d7224 */ /* 0x000fc800000e0611 */
[----:B---3--:R-:W-:-:S04]  /*3090*/  IMAD.WIDE.U32 R4, R13, R10, RZ ;  /* 0x0000000a0d047225 */ /* 0x008fc800078e00ff */
[----:B------:R-:W-:-:S04]  /*30a0*/  IMAD.WIDE.U32 R6, P0, R3, R11, R4 ;  /* 0x0000000b03067225 */ /* 0x000fc80007800004 */
[----:B------:R-:W-:-:S04]  /*30b0*/  IMAD.WIDE.U32 R4, R3, R10, RZ ;  /* 0x0000000a03047225 */ /* 0x000fc800078e00ff */
[----:B------:R-:W-:Y:S01]  /*30c0*/  IMAD.X R9, RZ, RZ, RZ, P0 ;  /* 0x000000ffff097224 */ /* 0x000fe200000e06ff */
[----:B------:R-:W-:Y:S01]  /*30d0*/  IADD3 RZ, P0, R5, R6, RZ ;  /* 0x0000000605ff7210 */ /* 0x000fe20007f1e0ff */
[----:B------:R-:W-:-:S04]  /*30e0*/  IMAD.MOV.U32 R8, RZ, RZ, R7 ;  /* 0x000000ffff087224 */ /* 0x000fc800078e0007 */
[----:B------:R-:W-:-:S08]  /*30f0*/  IMAD.WIDE.U32.X R8, R13, R11, R8, P0 ;  /* 0x0000000b0d087225 */ /* 0x000fd000000e0408 */
.L_x_65:
[-CC-:B------:R-:W-:Y:S01]  /*3100*/  SHF.R.U64 R53, R8, R0.reuse, R9.reuse ;  /* 0x0000000008357219 */ /* 0x180fe20000001209 */
[----:B---3--:R-:W0:Y:S01]  /*3110*/  LDC.64 R26, c[0x0][0x640] ;  /* 0x00019000ff1a7b82 */ /* 0x008e220000000a00 */
[----:B------:R-:W-:Y:S01]  /*3120*/  SHF.R.U32.HI R0, RZ, R0, R9 ;  /* 0x00000000ff007219 */ /* 0x000fe20000011609 */
[----:B------:R-:W-:Y:S01]  /*3130*/  ULDC UR4, c[0x0][0x150] ;  /* 0x0000540000047ab9 */ /* 0x000fe20000000800 */
[----:B------:R-:W-:Y:S02]  /*3140*/  IADD3 R7, P0, RZ, -R53, RZ ;  /* 0x80000035ff077210 */ /* 0x000fe40007f1e0ff */
[----:B------:R-:W-:-:S03]  /*3150*/  I2FP.F32.U32 R8, R12 ;  /* 0x0000000c00087245 */ /* 0x000fc60000201000 */
[----:B------:R-:W1:Y:S01]  /*3160*/  LDC R6, c[0x0][0x618] ;  /* 0x00018600ff067b82 */ /* 0x000e620000000800 */
[----:B------:R-:W-:Y:S02]  /*3170*/  IMAD.X R3, RZ, RZ, ~R0, P0 ;  /* 0x000000ffff037224 */ /* 0x000fe400000e0e00 */
[----:B------:R-:W-:Y:S01]  /*3180*/  FMUL R8, R8, UR4 ;  /* 0x0000000408087c20 */ /* 0x000fe20008400000 */
[----:B------:R-:W-:Y:S01]  /*3190*/  ULDC UR4, c[0x0][0x154] ;  /* 0x0000550000047ab9 */ /* 0x000fe20000000800 */
[-C--:B------:R-:W-:Y:S02]  /*31a0*/  IMAD R0, R3, R14.reuse, RZ ;  /* 0x0000000e03007224 */ /* 0x080fe400078e02ff */
[----:B------:R-:W-:Y:S01]  /*31b0*/  IMAD.MOV.U32 R3, RZ, RZ, R17 ;  /* 0x000000ffff037224 */ /* 0x000fe200078e0011 */
[----:B------:R-:W2:Y:S01]  /*31c0*/  LDC R24, c[0x0][0x608] ;  /* 0x00018200ff187b82 */ /* 0x000ea20000000800 */
[----:B------:R-:W3:Y:S01]  /*31d0*/  F2I.U32.TRUNC.NTZ R8, R8 ;  /* 0x0000000800087305 */ /* 0x000ee2000020f000 */
[----:B------:R-:W-:-:S04]  /*31e0*/  IMAD.WIDE.U32 R4, R7, R14, R2 ;  /* 0x0000000e07047225 */ /* 0x000fc800078e0002 */
[----:B------:R-:W-:Y:S02]  /*31f0*/  IMAD R3, R7, R15, R0 ;  /* 0x0000000f07037224 */ /* 0x000fe400078e0200 */
[----:B------:R-:W4:Y:S01]  /*3200*/  LDC R9, c[0x0][0x658] ;  /* 0x00019600ff097b82 */ /* 0x000f220000000800 */
[----:B------:R-:W-:Y:S01]  /*3210*/  I2FP.F32.U32 R0, R20 ;  /* 0x0000001400007245 */ /* 0x000fe20000201000 */
[----:B------:R-:W-:Y:S01]  /*3220*/  IMAD.IADD R3, R5, 0x1, R3 ;  /* 0x0000000105037824 */ /* 0x000fe200078e0203 */
[----:B0-----:R-:W-:-:S05]  /*3230*/  ISETP.NE.U32.AND P0, PT, R26, RZ, PT ;  /* 0x000000ff1a00720c */ /* 0x001fca0003f05070 */
[----:B------:R-:W0:Y:S01]  /*3240*/  LDC R7, c[0x0][0x144] ;  /* 0x00005100ff077b82 */ /* 0x000e220000000800 */
[-CC-:B-1----:R-:W-:Y:S01]  /*3250*/  SHF.R.U64 R10, R4, R6.reuse, R3.reuse ;  /* 0x00000006040a7219 */ /* 0x182fe20000001203 */
[----:B---3--:R-:W-:Y:S01]  /*3260*/  IMAD.MOV R8, RZ, RZ, -R8 ;  /* 0x000000ffff087224 */ /* 0x008fe200078e0a08 */
[----:B------:R-:W-:Y:S01]  /*3270*/  SHF.R.U32.HI R3, RZ, R6, R3 ;  /* 0x00000006ff037219 */ /* 0x000fe20000011603 */
[----:B------:R-:W-:Y:S01]  /*3280*/  FMUL R6, R0, UR4 ;  /* 0x0000000400067c20 */ /* 0x000fe20008400000 */
[----:B------:R-:W-:-:S03]  /*3290*/  ISETP.NE.AND.EX P0, PT, R27, RZ, PT, P0 ;  /* 0x000000ff1b00720c */ /* 0x000fc60003f05300 */
[----:B------:R-:W1:Y:S01]  /*32a0*/  LDC R21, c[0x0][0x148] ;  /* 0x00005200ff157b82 */ /* 0x000e620000000800 */
[----:B------:R3:W0:Y:S01]  /*32b0*/  F2I.U32.TRUNC.NTZ R14, R6 ;  /* 0x00000006000e7305 */ /* 0x000622000020f000 */
[-CC-:B--2---:R-:W-:Y:S02]  /*32c0*/  SHF.R.U64 R13, R10, R24.reuse, R3.reuse ;  /* 0x000000180a0d7219 */ /* 0x184fe40000001203 */
[----:B------:R-:W-:-:S04]  /*32d0*/  SHF.R.U32.HI R0, RZ, R24, R3 ;  /* 0x00000018ff007219 */ /* 0x000fc80000011603 */
[----:B------:R-:W2:Y:S01]  /*32e0*/  LDC R28, c[0x0][0x648] ;  /* 0x00019200ff1c7b82 */ /* 0x000ea20000000800 */
[-CC-:B----4-:R-:W-:Y:S02]  /*32f0*/  SHF.R.U64 R15, R13, R9.reuse, R0.reuse ;  /* 0x000000090d0f7219 */ /* 0x190fe40000001200 */
[----:B------:R-:W-:-:S03]  /*3300*/  SHF.R.U32.HI R5, RZ, R9, R0 ;  /* 0x00000009ff057219 */ /* 0x000fc60000011600 */
[----:B------:R-:W-:Y:S02]  /*3310*/  IMAD.MOV.U32 R4, RZ, RZ, R15 ;  /* 0x000000ffff047224 */ /* 0x000fe400078e000f */
[----:B------:R-:W4:Y:S01]  /*3320*/  LDC R29, c[0x0][0x638] ;  /* 0x00018e00ff1d7b82 */ /* 0x000f220000000800 */
[----:B0-----:R-:W-:-:S07]  /*3330*/  IMAD R25, R7, R8, R12 ;  /* 0x0000000807197224 */ /* 0x001fce00078e020c */
[----:B------:R-:W0:Y:S08]  /*3340*/  LDC R30, c[0x0][0x610] ;  /* 0x00018400ff1e7b82 */ /* 0x000e300000000800 */
        /* <DEDUP_REMOVED lines=12> */
.L_x_66:
[----:B------:R-:W-:Y:S01]  /*3410*/  ISETP.NE.AND P0, PT, R16, 0x1, PT ;  /* 0x000000011000780c */ /* 0x000fe20003f05270 */
[----:B------:R-:W-:Y:S01]  /*3420*/  IMAD.MOV R14, RZ, RZ, -R14 ;  /* 0x000000ffff0e7224 */ /* 0x000fe200078e0a0e */
[----:B--2---:R-:W-:Y:S02]  /*3430*/  SHF.R.U64 R0, R4, R28, R5 ;  /* 0x0000001c04007219 */ /* 0x004fe40000001205 */
[----:B------:R-:W-:Y:S02]  /*3440*/  LOP3.LUT R3, R13, R48, RZ, 0xc0, !PT ;  /* 0x000000300d037212 */ /* 0x000fe400078ec0ff */
[----:B------:R-:W-:Y:S01]  /*3450*/  LOP3.LUT R10, R10, R47, RZ, 0xc0, !PT ;  /* 0x0000002f0a0a7212 */ /* 0x000fe200078ec0ff */
[----:B------:R-:W-:Y:S02]  /*3460*/  IMAD.MOV R4, RZ, RZ, -R0 ;  /* 0x000000ffff047224 */ /* 0x000fe400078e0a00 */
[----:B------:R-:W-:Y:S02]  /*3470*/  IMAD R0, R44, R0, R3 ;  /* 0x000000002c007224 */ /* 0x000fe400078e0203 */
[----:B----4-:R-:W-:-:S02]  /*3480*/  IMAD R3, R4, R29, R15 ;  /* 0x0000001d04037224 */ /* 0x010fc400078e020f */
[----:B------:R-:W-:Y:S02]  /*3490*/  @P0 IMAD R25, R21, R14, R20 ;  /* 0x0000000e15190224 */ /* 0x000fe400078e0214 */
[----:B0-----:R-:W-:Y:S02]  /*34a0*/  IMAD R5, R3, R31, R10 ;  /* 0x0000001f03057224 */ /* 0x001fe400078e020a */
[----:B------:R-:W-:Y:S02]  /*34b0*/  IMAD R0, R0, R30, R25 ;  /* 0x0000001e00007224 */ /* 0x000fe400078e0219 */
[----:B------:R-:W-:-:S03]  /*34c0*/  IMAD.MOV.U32 R4, RZ, RZ, 0x1 ;  /* 0x00000001ff047424 */ /* 0x000fc600078e00ff */
[----:B------:R-:W-:Y:S02]  /*34d0*/  SEL R52, R5, R0, !P0 ;  /* 0x0000000005347207 */ /* 0x000fe40004000000 */
[----:B------:R-:W-:Y:S02]  /*34e0*/  PRMT R3, R4, 0x7610, R3 ;  /* 0x0000761004037816 */ /* 0x000fe40000000003 */
[----:B------:R-:W-:-:S07]  /*34f0*/  SEL R0, R0, R5, !P0 ;  /* 0x0000000500007207 */ /* 0x000fce0004000000 */
.L_x_64:
[----:B------:R-:W-:Y:S01]  /*3500*/  UIMAD.WIDE.U32 UR4, UR41, 0x6c16c16d, URZ ;  /* 0x6c16c16d290478a5 */ /* 0x000fe2000f8e003f */
[----:B------:R-:W-:Y:S01]  /*3510*/  LOP3.LUT P0, RZ, R3, 0xff, RZ, 0xc0, !PT ;  /* 0x000000ff03ff7812 */ /* 0x000fe2000780c0ff */
[----:B------:R-:W-:Y:S02]  /*3520*/  IMAD.MOV.U32 R51, RZ, RZ, R0 ;  /* 0x000000ffff337224 */ /* 0x000fe400078e0000 */
[----:B------:R-:W-:-:S04]  /*3530*/  UIADD3 UR4, UR41, -UR5, URZ ;  /* 0x8000000529047290 */ /* 0x000fc8000fffe03f */
[----:B------:R-:W-:-:S04]  /*3540*/  ULEA.HI UR4, UR4, UR5, URZ, 0x1f ;  /* 0x0000000504047291 */ /* 0x000fc8000f8ff83f */
[----:B------:R-:W-:-:S04]  /*3550*/  USHF.R.U32.HI UR4, URZ, 0x5, UR4 ;  /* 0x000000053f047899 */ /* 0x000fc80008011604 */
[----:B------:R-:W-:Y:S01]  /*3560*/  UIMAD UR41, UR4, -0x2d, UR41 ;  /* 0xffffffd3042978a4 */ /* 0x000fe2000f8e0229 */
[----:B------:R-:W-:Y:S11]  /*3570*/  @P0 BRA `(.L_x_67) ;  /* 0xffffffe0006c0947 */ /* 0x000ff6000383ffff */
[----:B------:R-:W-:Y:S05]  /*3580*/  EXIT ;  /* 0x000000000000794d */ /* 0x000fea0003800000 */
.L_x_4:
        /* <DEDUP_REMOVED lines=26> */
.L_x_69:
[--C-:B------:R-:W-:Y:S01]  /*3730*/  SHF.R.U64 R14, R12, R20, R13.reuse ;  /* 0x000000140c0e7219 */ /* 0x100fe2000000120d */
[----:B------:R-:W0:Y:S01]  /*3740*/  LDC R24, c[0x0][0x618] ;  /* 0x00018600ff187b82 */ /* 0x000e220000000800 */
[----:B------:R-:W-:Y:S01]  /*3750*/  I2FP.F32.U32 R10, R6 ;  /* 0x00000006000a7245 */ /* 0x000fe20000201000 */
[----:B------:R-:W-:Y:S01]  /*3760*/  ULDC UR4, c[0x0][0x150] ;  /* 0x0000540000047ab9 */ /* 0x000fe20000000800 */
[----:B------:R-:W-:Y:S01]  /*3770*/  SHF.R.U32.HI R7, RZ, R20, R13 ;  /* 0x00000014ff077219 */ /* 0x000fe2000001160d */
[----:B------:R-:W-:Y:S01]  /*3780*/  IMAD.MOV.U32 R8, RZ, RZ, R2 ;  /* 0x000000ffff087224 */ /* 0x000fe200078e0002 */
[----:B------:R-:W-:Y:S01]  /*3790*/  IADD3 R11, P0, RZ, -R14, RZ ;  /* 0x8000000eff0b7210 */ /* 0x000fe20007f1e0ff */
[----:B------:R-:W-:Y:S01]  /*37a0*/  FMUL R13, R10, UR4 ;  /* 0x000000040a0d7c20 */ /* 0x000fe20008400000 */
[----:B------:R-:W-:Y:S01]  /*37b0*/  IMAD.MOV.U32 R9, RZ, RZ, R17 ;  /* 0x000000ffff097224 */ /* 0x000fe200078e0011 */
[----:B------:R-:W1:Y:S01]  /*37c0*/  LDC.64 R26, c[0x0][0x640] ;  /* 0x00019000ff1a7b82 */ /* 0x000e620000000a00 */
[----:B------:R-:W-:Y:S01]  /*37d0*/  ULDC UR4, c[0x0][0x154] ;  /* 0x0000550000047ab9 */ /* 0x000fe20000000800 */
[----:B------:R-:W-:-:S02]  /*37e0*/  IMAD.X R7, RZ, RZ, ~R7, P0 ;  /* 0x000000ffff077224 */ /* 0x000fc400000e0e07 */
[----:B------:R-:W2:Y:S01]  /*37f0*/  F2I.U32.TRUNC.NTZ R13, R13 ;  /* 0x0000000d000d7305 */ /* 0x000ea2000020f000 */
[----:B------:R-:W-:-:S03]  /*3800*/  IMAD.WIDE.U32 R8, R11, R22, R8 ;  /* 0x000000160b087225 */ /* 0x000fc600078e0008 */
[----:B------:R-:W3:Y:S01]  /*3810*/  LDC R15, c[0x0][0x144] ;  /* 0x00005100ff0f7b82 */ /* 0x000ee20000000800 */
[----:B------:R-:W-:-:S04]  /*3820*/  IMAD R10, R7, R22, RZ ;  /* 0x00000016070a7224 */ /* 0x000fc800078e02ff */
[----:B------:R-:W-:Y:S02]  /*3830*/  IMAD R7, R11, R23, R10 ;  /* 0x000000170b077224 */ /* 0x000fe400078e020a */
[----:B------:R-:W-:Y:S01]  /*3840*/  IMAD.MOV.U32 R10, RZ, RZ, -0x1 ;  /* 0xffffffffff0a7424 */ /* 0x000fe200078e00ff */
[----:B------:R-:W4:Y:S01]  /*3850*/  LDC R20, c[0x0][0x608] ;  /* 0x00018200ff147b82 */ /* 0x000f220000000800 */
[----:B------:R-:W-:Y:S01]  /*3860*/  IMAD.IADD R7, R9, 0x1, R7 ;  /* 0x0000000109077824 */ /* 0x000fe200078e0207 */
[----:B------:R-:W-:-:S04]  /*3870*/  I2FP.F32.U32 R9, R5 ;  /* 0x0000000500097245 */ /* 0x000fc80000201000 */
[-C--:B0-----:R-:W-:Y:S01]  /*3880*/  SHF.R.U64 R12, R8, R24.reuse, R7 ;  /* 0x00000018080c7219 */ /* 0x081fe20000001207 */
[----:B--2---:R-:W-:Y:S01]  /*3890*/  IMAD.MOV R8, RZ, RZ, -R13 ;  /* 0x000000ffff087224 */ /* 0x004fe200078e0a0d */
[----:B------:R-:W0:Y:S01]  /*38a0*/  LDC R11, c[0x0][0x658] ;  /* 0x00019600ff0b7b82 */ /* 0x000e220000000800 */
[----:B-1----:R-:W-:Y:S01]  /*38b0*/  ISETP.NE.U32.AND P0, PT, R26, RZ, PT ;  /* 0x000000ff1a00720c */ /* 0x002fe20003f05070 */
[----:B------:R-:W-:Y:S01]  /*38c0*/  FMUL R9, R9, UR4 ;  /* 0x0000000409097c20 */ /* 0x000fe20008400000 */
[----:B------:R-:W-:Y:S02]  /*38d0*/  SHF.R.U32.HI R7, RZ, R24, R7 ;  /* 0x00000018ff077219 */ /* 0x000fe40000011607 */
[----:B------:R-:W-:-:S03]  /*38e0*/  ISETP.NE.AND.EX P0, PT, R27, RZ, PT, P0 ;  /* 0x000000ff1b00720c */ /* 0x000fc60003f05300 */
[----:B------:R-:W1:Y:S01]  /*38f0*/  LDC R22, c[0x0][0x148] ;  /* 0x00005200ff167b82 */ /* 0x000e620000000800 */
[----:B---3--:R-:W-:Y:S02]  /*3900*/  IMAD R23, R15, R8, R6 ;  /* 0x000000080f177224 */ /* 0x008fe400078e0206 */
[----:B------:R-:W-:-:S05]  /*3910*/  IMAD.MOV.U32 R8, RZ, RZ, 0x1 ;  /* 0x00000001ff087424 */ /* 0x000fca00078e00ff */
[----:B------:R-:W2:Y:S01]  /*3920*/  LDC R21, c[0x0][0x600] ;  /* 0x00018000ff157b82 */ /* 0x000ea20000000800 */
[-CC-:B----4-:R-:W-:Y:S02]  /*3930*/  SHF.R.U64 R15, R12, R20.reuse, R7.reuse ;  /* 0x000000140c0f7219 */ /* 0x190fe40000001207 */
[----:B------:R-:W-:Y:S02]  /*3940*/  SHF.R.U32.HI R6, RZ, R20, R7 ;  /* 0x00000014ff067219 */ /* 0x000fe40000011607 */
[----:B------:R3:W4:Y:S03]  /*3950*/  F2I.U32.TRUNC.NTZ R20, R9 ;  /* 0x0000000900147305 */ /* 0x000726000020f000 */
[----:B------:R-:W1:Y:S01]  /*3960*/  LDC R25, c[0x0][0x648] ;  /* 0x00019200ff197b82 */ /* 0x000e620000000800 */
[-C--:B0-----:R-:W-:Y:S02]  /*3970*/  SHF.R.U64 R19, R15, R11.reuse, R6 ;  /* 0x0000000b0f137219 */ /* 0x081fe40000001206 */
[----:B------:R-:W-:-:S02]  /*3980*/  SHF.L.U32 R10, R10, R11, RZ ;  /* 0x0000000b0a0a7219 */ /* 0x000fc400000006ff */
[-C--:B------:R-:W-:Y:S01]  /*3990*/  SHF.R.U32.HI R7, RZ, R11.reuse, R6 ;  /* 0x0000000bff077219 */ /* 0x080fe20000011606 */
[----:B------:R-:W-:Y:S01]  /*39a0*/  IMAD.MOV.U32 R6, RZ, RZ, R19 ;  /* 0x000000ffff067224 */ /* 0x000fe200078e0013 */
[----:B------:R-:W-:Y:S01]  /*39b0*/  SHF.L.U32 R24, R8, R11, RZ ;  /* 0x0000000b08187219 */ /* 0x000fe200000006ff */
[----:B------:R-:W0:Y:S01]  /*39c0*/  LDC R28, c[0x0][0x638] ;  /* 0x00018e00ff1c7b82 */ /* 0x000e220000000800 */
[----:B------:R-:W-:-:S07]  /*39d0*/  LOP3.LUT R30, RZ, R10, RZ, 0x33, !PT ;  /* 0x0000000aff1e7212 */ /* 0x000fce00078e33ff */
[----:B------:R-:W0:Y:S01]  /*39e0*/  LDC R29, c[0x0][0x610] ;  /* 0x00018400ff1d7b82 */ /* 0x000e220000000800 */
[----:B---34-:R-:W-:Y:S05]  /*39f0*/  @!P0 BRA `(.L_x_70) ;  /* 0x0000000000288947 */ /* 0x018fea0003800000 */
[----:B------:R-:W3:Y:S02]  /*3a00*/  LDC R6, c[0x0][0x64c] ;  /* 0x00019300ff067b82 */ /* 0x000ee40000000800 */
[----:B---3--:R-:W-:-:S05]  /*3a10*/  IADD3 R11, P0, R19, R6, RZ ;  /* 0x00000006130b7210 */ /* 0x008fca0007f1e0ff */
        /* <DEDUP_REMOVED lines=8> */
.L_x_70:
[----:B------:R-:W-:Y:S01]  /*3aa0*/  ISETP.NE.AND P0, PT, R16, 0x1, PT ;  /* 0x000000011000780c */ /* 0x000fe20003f05270 */
[----:B--2---:R-:W-:Y:S01]  /*3ab0*/  VIADD R9, R21, 0xffffffff ;  /* 0xffffffff15097836 */ /* 0x004fe20000000000 */
[----:B-1----:R-:W-:Y:S01]  /*3ac0*/  SHF.R.U64 R7, R6, R25, R7 ;  /* 0x0000001906077219 */ /* 0x002fe20000001207 */
[----:B------:R-:W-:Y:S01]  /*3ad0*/  IMAD.MOV R20, RZ, RZ, -R20 ;  /* 0x000000ffff147224 */ /* 0x000fe200078e0a14 */
[----:B------:R-:W-:Y:S02]  /*3ae0*/  LOP3.LUT R6, R15, R30, RZ, 0xc0, !PT ;  /* 0x0000001e0f067212 */ /* 0x000fe400078ec0ff */
[----:B------:R-:W-:Y:S01]  /*3af0*/  LOP3.LUT R12, R12, R9, RZ, 0xc0, !PT ;  /* 0x000000090c0c7212 */ /* 0x000fe200078ec0ff */
[----:B------:R-:W-:Y:S02]  /*3b00*/  IMAD.MOV R8, RZ, RZ, -R7 ;  /* 0x000000ffff087224 */ /* 0x000fe400078e0a07 */
[----:B------:R-:W-:Y:S02]  /*3b10*/  IMAD R6, R24, R7, R6 ;  /* 0x0000000718067224 */ /* 0x000fe400078e0206 */
[----:B------:R-:W-:-:S02]  /*3b20*/  IMAD.MOV.U32 R9, RZ, RZ, 0x1 ;  /* 0x00000001ff097424 */ /* 0x000fc400078e00ff */
[----:B------:R-:W-:Y:S02]  /*3b30*/  @P0 IMAD R23, R22, R20, R5 ;  /* 0x0000001416170224 */ /* 0x000fe400078e0205 */
[----:B0-----:R-:W-:Y:S02]  /*3b40*/  IMAD R5, R8, R28, R19 ;  /* 0x0000001c08057224 */ /* 0x001fe400078e0213 */
[----:B------:R-:W-:Y:S02]  /*3b50*/  IMAD R20, R6, R29, R23 ;  /* 0x0000001d06147224 */ /* 0x000fe400078e0217 */
[----:B------:R-:W-:Y:S02]  /*3b60*/  IMAD R5, R5, R21, R12 ;  /* 0x0000001505057224 */ /* 0x000fe400078e020c */
[----:B------:R-:W-:-:S03]  /*3b70*/  IMAD.MOV.U32 R8, RZ, RZ, R14 ;  /* 0x000000ffff087224 */ /* 0x000fc600078e000e */
[----:B------:R-:W-:Y:S02]  /*3b80*/  SEL R21, R5, R20, !P0 ;  /* 0x0000001405157207 */ /* 0x000fe40004000000 */
[----:B------:R-:W-:-:S07]  /*3b90*/  SEL R20, R20, R5, !P0 ;  /* 0x0000000514147207 */ /* 0x000fce0004000000 */
.L_x_68:
[----:B------:R-:W-:-:S08]  /*3ba0*/  NOP ;  /* 0x0000000000007918 */ /* 0x000fd00000000000 */
[----:B------:R-:W0:-:S00]  /*3bb0*/  USETMAXREG.DEALLOC.CTAPOOL 0x28 ;  /* 0x00000028000079c8 */ /* 0x000e0000080e0500 */
[----:B0-----:R-:W-:-:S13]  /*3bc0*/  ISETP.NE.AND P0, PT, R0, RZ, PT ;  /* 0x000000ff0000720c */ /* 0x001fda0003f05270 */
[----:B------:R-:W-:Y:S05]  /*3bd0*/  @P0 EXIT ;  /* 0x000000000000094d */ /* 0x000fea0003800000 */
[----:B------:R-:W-:Y:S01]  /*3be0*/  LOP3.LUT P0, RZ, R9, 0xff, RZ, 0xc0, !PT ;  /* 0x000000ff09ff7812 */ /* 0x000fe2000780c0ff */
[----:B------:R-:W-:Y:S02]  /*3bf0*/  IMAD.MOV.U32 R0, RZ, RZ, 0x1 ;  /* 0x00000001ff007424 */ /* 0x000fe400078e00ff */
[----:B------:R-:W-:-:S10]  /*3c00*/  IMAD.MOV.U32 R13, RZ, RZ, RZ ;  /* 0x000000ffff0d7224 */ /* 0x000fd400078e00ff */
[----:B------:R-:W-:Y:S05]  /*3c10*/  @!P0 BRA `(.L_x_71) ;  /* 0x0000000c00208947 */ /* 0x000fea0003800000 */
[----:B------:R-:W0:Y:S01]  /*3c20*/  LDC R0, c[0x0][0x28c] ;  /* 0x0000a300ff007b82 */ /* 0x000e220000000800 */
[----:B------:R-:W-:Y:S01]  /*3c30*/  LOP3.LUT P0, RZ, R3, 0x1f, RZ, 0xc0, !PT ;  /* 0x0000001f03ff7812 */ /* 0x000fe2000780c0ff */
[----:B------:R-:W-:Y:S01]  /*3c40*/  ULDC UR5, c[0x0][0x658] ;  /* 0x0001960000057ab9 */ /* 0x000fe20000000800 */
[----:B------:R-:W-:Y:S01]  /*3c50*/  UMOV UR6, 0xffffffff ;  /* 0xffffffff00067882 */ /* 0x000fe20000000000 */
[----:B------:R-:W-:Y:S01]  /*3c60*/  BSSY B0, `(.L_x_71) ;  /* 0x00000c3000007945 */ /* 0x000fe20003800000 */
[----:B------:R-:W-:Y:S01]  /*3c70*/  USHF.L.U32 UR6, UR6, UR5, URZ ;  /* 0x0000000506067299 */ /* 0x000fe2000800063f */
[C---:B------:R-:W-:Y:S01]  /*3c80*/  ISETP.NE.AND P2, PT, R4.reuse, RZ, PT ;  /* 0x000000ff0400720c */ /* 0x040fe20003f45270 */
[----:B------:R-:W-:Y:S01]  /*3c90*/  IMAD.MOV.U32 R19, RZ, RZ, 0x1 ;  /* 0x00000001ff137424 */ /* 0x000fe200078e00ff */
[----:B------:R-:W-:Y:S01]  /*3ca0*/  ISETP.NE.OR P0, PT, R4, RZ, !P0 ;  /* 0x000000ff0400720c */ /* 0x000fe20004705670 */
[----:B------:R-:W-:Y:S01]  /*3cb0*/  IMAD.MOV.U32 R13, RZ, RZ, RZ ;  /* 0x000000ffff0d7224 */ /* 0x000fe200078e00ff */
[----:B------:R-:W-:Y:S01]  /*3cc0*/  LOP3.LUT R12, R18, 0x2, RZ, 0xfc, !PT ;  /* 0x00000002120c7812 */ /* 0x000fe200078efcff */
[----:B------:R-:W-:Y:S01]  /*3cd0*/  ULDC UR4, c[0x0][0x600] ;  /* 0x0001800000047ab9 */ /* 0x000fe20000000800 */
[----:B------:R-:W-:Y:S01]  /*3ce0*/  UMOV UR7, 0x1 ;  /* 0x0000000100077882 */ /* 0x000fe20000000000 */
[----:B------:R-:W-:-:S02]  /*3cf0*/  UIADD3 UR15, UR4, -0x1, URZ ;  /* 0xffffffff040f7890 */ /* 0x000fc4000fffe03f */
[----:B------:R-:W-:Y:S02]  /*3d00*/  USHF.L.U32 UR17, UR7, UR5, URZ ;  /* 0x0000000507117299 */ /* 0x000fe4000800063f */
[----:B------:R-:W-:Y:S01]  /*3d10*/  ULOP3.LUT UR16, URZ, UR6, URZ, 0x33, !UPT ;  /* 0x000000063f107292 */ /* 0x000fe2000f8e333f */
[----:B------:R-:W-:Y:S01]  /*3d20*/  ULDC.64 UR20, c[0x0][0x198] ;  /* 0x0000660000147ab9 */ /* 0x000fe20000000a00 */
[----:B0-----:R-:W-:-:S05]  /*3d30*/  VIADD R0, R0, 0x1f ;  /* 0x0000001f00007836 */ /* 0x001fca0000000000 */
[----:B------:R-:W-:-:S04]  /*3d40*/  SHF.R.S32.HI R3, RZ, 0x1f, R0 ;  /* 0x0000001fff037819 */ /* 0x000fc80000011400 */
[----:B------:R-:W-:Y:S01]  /*3d50*/  LEA.HI R3, R3, R0, RZ, 0x5 ;  /* 0x0000000003037211 */ /* 0x000fe200078f28ff */
[----:B------:R-:W-:-:S03]  /*3d60*/  IMAD.MOV.U32 R0, RZ, RZ, 0x1 ;  /* 0x00000001ff007424 */ /* 0x000fc600078e00ff */
[----:B------:R-:W-:-:S05]  /*3d70*/  SHF.R.S32.HI R10, RZ, 0x5, R3 ;  /* 0x00000005ff0a7819 */ /* 0x000fca0000011403 */
[----:B------:R-:W-:-:S07]  /*3d80*/  VIADD R11, R10, 0x1 ;  /* 0x000000010a0b7836 */ /* 0x000fce0000000000 */
.L_x_83:
[----:B------:R-:W-:-:S03]  /*3d90*/  UMOV UR4, 0xffffffff ;  /* 0xffffffff00047882 */ /* 0x000fc60000000000 */
[----:B------:R-:W-:Y:S05]  /*3da0*/  BRA.DIV UR4, `(.L_x_72) ;  /* 0x00000026046c7947 */ /* 0x000fea000b800000 */
[----:B------:R-:W-:-:S13]  /*3db0*/  ELECT P6, URZ, PT ;  /* 0x00000000003f782f */ /* 0x000fda00038c0000 */
.L_x_135:
[----:B------:R-:W0:Y:S01]  /*3dc0*/  LDC R3, c[0x0][0x28c] ;  /* 0x0000a300ff037b82 */ /* 0x000e220000000800 */
[----:B------:R-:W-:Y:S01]  /*3dd0*/  BSSY B1, `(.L_x_73) ;  /* 0x0000037000017945 */ /* 0x000fe20003800000 */
[----:B0-----:R-:W-:-:S13]  /*3de0*/  ISETP.LT.OR P6, PT, R3, 0x1, !P6 ;  /* 0x000000010300780c */ /* 0x001fda00077c1670 */
[----:B------:R-:W-:Y:S05]  /*3df0*/  @P6 BRA `(.L_x_74) ;  /* 0x0000000000d06947 */ /* 0x000fea0003800000 */
[----:B------:R-:W-:Y:S02]  /*3e00*/  IMAD.SHL.U32 R21, R21, 0x20, RZ ;  /* 0x0000002015157824 */ /* 0x000fe400078e00ff */
[----:B------:R-:W-:Y:S02]  /*3e10*/  IMAD.SHL.U32 R20, R20, 0x80, RZ ;  /* 0x0000008014147824 */ /* 0x000fe400078e00ff */
[----:B------:R-:W-:Y:S02]  /*3e20*/  IMAD.MOV.U32 R15, RZ, RZ, RZ ;  /* 0x000000ffff0f7224 */ /* 0x000fe400078e00ff */
[----:B------:R-:W-:Y:S02]  /*3e30*/  IMAD.MOV.U32 R3, RZ, RZ, R11 ;  /* 0x000000ffff037224 */ /* 0x000fe400078e000b */
[----:B------:R-:W-:Y:S02]  /*3e40*/  IMAD.MOV.U32 R4, RZ, RZ, R0 ;  /* 0x000000ffff047224 */ /* 0x000fe400078e0000 */
[----:B------:R-:W-:-:S07]  /*3e50*/  IMAD.MOV.U32 R5, RZ, RZ, R13 ;  /* 0x000000ffff057224 */ /* 0x000fce00078e000d */
.L_x_78:
[----:B------:R-:W0:Y:S01]  /*3e60*/  S2R R7, SR_CgaCtaId ;  /* 0x0000000000077919 */ /* 0x000e220000008800 */
[----:B------:R-:W-:-:S04]  /*3e70*/  MOV R6, 0x400 ;  /* 0x0000040000067802 */ /* 0x000fc80000000f00 */
[----:B0-----:R-:W-:Y:S02]  /*3e80*/  LEA R14, R7, R6, 0x18 ;  /* 0x00000006070e7211 */ /* 0x001fe400078ec0ff */
[----:B------:R-:W-:Y:S01]  /*3e90*/  SHF.L.U32 R6, R4, 0x1f, RZ ;  /* 0x0000001f04067819 */ /* 0x000fe200000006ff */
[----:B------:R-:W0:Y:S02]  /*3ea0*/  @!P2 LDC R7, c[0x0][0x500] ;  /* 0x00014000ff07ab82 */ /* 0x000e240000000800 */
[----:B------:R-:W-:-:S04]  /*3eb0*/  IMAD R9, R5, 0x8, R14 ;  /* 0x0000000805097824 */ /* 0x000fc800078e020e */
[----:B------:R-:W1:Y:S02]  /*3ec0*/  SYNCS.PHASECHK.TRANS64.TRYWAIT P1, [R9+URZ+0x168], R6 ;  /* 0x00016806090075a7 */ /* 0x000e64000802017f */
[----:B-1----:R-:W-:Y:S05]  /*3ed0*/  @!P1 BRA `(.L_x_75) ;  /* 0x0000002400409947 */ /* 0x002fea0003800000 */
.L_x_136:
[----:B-1----:R-:W-:Y:S01]  /*3ee0*/  PRMT R6, R12, 0x9910, RZ ;  /* 0x000099100c067816 */ /* 0x002fe200000000ff */
[----:B0-----:R0:W-:Y:S03]  /*3ef0*/  @!P2 SYNCS.ARRIVE.TRANS64 RZ, [R9+URZ], R7 ;  /* 0x0000000709ffa9a7 */ /* 0x0011e6000800003f */
[----:B------:R-:W-:-:S13]  /*3f00*/  ISETP.NE.AND P1, PT, R6, 0x2, PT ;  /* 0x000000020600780c */ /* 0x000fda0003f25270 */
[----:B0-----:R-:W-:Y:S05]  /*3f10*/  @P1 BRA `(.L_x_76) ;  /* 0x0000000000041947 */ /* 0x001fea0003800000 */
[----:B------:R-:W-:Y:S01]  /*3f20*/  BPT.TRAP 0x1 ;  /* 0x000000040000795c */ /* 0x000fe20000300000 */
.L_x_76:
[----:B------:R-:W-:Y:S05]  /*3f30*/  @P0 BRA `(.L_x_77) ;  /* 0x0000000000040947 */ /* 0x000fea0003800000 */
[----:B------:R-:W-:Y:S01]  /*3f40*/  BPT.TRAP 0x1 ;  /* 0x000000040000795c */ /* 0x000fe20000300000 */
.L_x_77:
[--C-:B------:R-:W-:Y:S01]  /*3f50*/  IMAD R6, R5, 0x1000, R14.reuse ;  /* 0x0000100005067824 */ /* 0x100fe200078e020e */
[----:B------:R-:W-:Y:S01]  /*3f60*/  R2UR UR9, R9 ;  /* 0x00000000090972ca */ /* 0x000fe200000e0000 */
[----:B------:R-:W-:Y:S01]  /*3f70*/  IMAD R14, R5, 0x400, R14 ;  /* 0x00000400050e7824 */ /* 0x000fe200078e020e */
[----:B------:R-:W-:Y:S01]  /*3f80*/  UIADD3 UR4, UP0, UR20, 0xf0, URZ ;  /* 0x000000f014047890 */ /* 0x000fe2000ff1e03f */
[----:B------:R-:W-:Y:S01]  /*3f90*/  VIADD R3, R3, 0xffffffff ;  /* 0xffffffff03037836 */ /* 0x000fe20000000000 */
[----:B------:R-:W-:Y:S01]  /*3fa0*/  R2UR UR5, R6 ;  /* 0x00000000060572ca */ /* 0x000fe200000e0000 */
[----:B------:R-:W-:Y:S01]  /*3fb0*/  UIADD3 UR22, UP1, UR20, 0x1f0, URZ ;  /* 0x000001f014167890 */ /* 0x000fe2000ff3e03f */
[----:B------:R-:W-:Y:S01]  /*3fc0*/  R2UR UR8, R14 ;  /* 0x000000000e0872ca */ /* 0x000fe200000e0000 */
[----:B------:R-:W-:Y:S01]  /*3fd0*/  VIADD R5, R5, 0x1 ;  /* 0x0000000105057836 */ /* 0x000fe20000000000 */
[----:B------:R-:W-:Y:S01]  /*3fe0*/  R2UR UR11, R20 ;  /* 0x00000000140b72ca */ /* 0x000fe200000e0000 */
[----:B------:R-:W-:Y:S01]  /*3ff0*/  UIADD3.X UR23, URZ, UR21, URZ, UP1, !UPT ;  /* 0x000000153f177290 */ /* 0x000fe20008ffe43f */
[----:B------:R-:W-:Y:S01]  /*4000*/  R2UR UR10, R15 ;  /* 0x000000000f0a72ca */ /* 0x000fe200000e0000 */
[----:B------:R-:W-:Y:S01]  /*4010*/  UMOV UR6, 0x0 ;  /* 0x0000000000067882 */ /* 0x000fe20000000000 */
[----:B------:R-:W-:Y:S01]  /*4020*/  R2UR UR12, R8 ;  /* 0x00000000080c72ca */ /* 0x000fe200000e0000 */
[----:B------:R-:W-:Y:S01]  /*4030*/  UMOV UR7, 0x10000000 ;  /* 0x1000000000077882 */ /* 0x000fe20000000000 */
[----:B------:R-:W-:Y:S01]  /*4040*/  R2UR UR18, R21 ;  /* 0x00000000151272ca */ /* 0x000fe200000e0000 */
[----:B------:R-:W-:Y:S01]  /*4050*/  VIADD R15, R15, 0x20 ;  /* 0x000000200f0f7836 */ /* 0x000fe20000000000 */
[----:B------:R-:W-:Y:S01]  /*4060*/  ISETP.GT.AND P3, PT, R3, 0x1, PT ;  /* 0x000000010300780c */ /* 0x000fe20003f64270 */
[----:B------:R-:W-:Y:S01]  /*4070*/  UIADD3 UR13, UR5, 0x380, URZ ;  /* 0x00000380050d7890 */ /* 0x000fe2000fffe03f */
[----:B------:R-:W-:Y:S01]  /*4080*/  ISETP.NE.AND P1, PT, R5, 0x2d, PT ;  /* 0x0000002d0500780c */ /* 0x000fe20003f25270 */
[----:B------:R-:W-:-:S02]  /*4090*/  UIADD3.X UR5, URZ, UR21, URZ, UP0, !UPT ;  /* 0x000000153f057290 */ /* 0x000fc400087fe43f */
[----:B------:R-:W-:Y:S01]  /*40a0*/  UIADD3 UR14, UR8, 0x2d380, URZ ;  /* 0x0002d380080e7890 */ /* 0x000fe2000fffe03f */
[----:B------:R-:W-:Y:S02]  /*40b0*/  SEL R7, RZ, 0x1, P1 ;  /* 0x00000001ff077807 */ /* 0x000fe40000800000 */
[----:B------:R-:W-:Y:S01]  /*40c0*/  UMOV UR8, UR13 ;  /* 0x0000000d00087c82 */ /* 0x000fe20008000000 */
[----:B------:R-:W-:Y:S02]  /*40d0*/  SEL R5, R5, RZ, P1 ;  /* 0x000000ff05057207 */ /* 0x000fe40000800000 */
[----:B------:R-:W-:Y:S01]  /*40e0*/  LOP3.LUT R4, R4, R7, RZ, 0x3c, !PT ;  /* 0x0000000704047212 */ /* 0x000fe200078e3cff */
[----:B------:R0:W-:Y:S02]  /*40f0*/  UTMALDG.3D [UR8], [UR4], desc[UR6] ;  /* 0x00000608040075b4 */ /* 0x0001e40008011000 */
[----:B0-----:R-:W-:Y:S01]  /*4100*/  UMOV UR8, UR14 ;  /* 0x0000000e00087c82 */ /* 0x001fe20008000000 */
[----:B------:R-:W-:-:S02]  /*4110*/  UMOV UR11, UR18 ;  /* 0x00000012000b7c82 */ /* 0x000fc40008000000 */
[----:B------:R0:W-:Y:S02]  /*4120*/  UTMALDG.3D [UR8], [UR22], desc[UR6] ;  /* 0x00000608160075b4 */ /* 0x0001e40008011000 */
[----:B0-----:R-:W-:Y:S05]  /*4130*/  @P3 BRA `(.L_x_78) ;  /* 0xfffffffc00483947 */ /* 0x001fea000383ffff */
.L_x_74:
[----:B------:R-:W-:Y:S05]  /*4140*/  BSYNC B1 ;  /* 0x0000000000017941 */ /* 0x000fea0003800000 */
.L_x_73:
[----:B------:R-:W-:Y:S01]  /*4150*/  LOP3.LUT P4, RZ, R19, 0xff, RZ, 0xc0, !PT ;  /* 0x000000ff13ff7812 */ /* 0x000fe2000788c0ff */
[C---:B------:R-:W-:Y:S01]  /*4160*/  IMAD.IADD R6, R10.reuse, 0x1, R13 ;  /* 0x000000010a067824 */ /* 0x040fe200078e020d */
[----:B------:R-:W-:Y:S01]  /*4170*/  ULDC.64 UR4, c[0x0][0x650] ;  /* 0x0001940000047ab9 */ /* 0x000fe20000000a00 */
[----:B------:R-:W-:Y:S01]  /*4180*/  ISETP.GE.U32.AND P3, PT, R10, 0x2d, PT ;  /* 0x0000002d0a00780c */ /* 0x000fe20003f66070 */
[----:B------:R-:W-:Y:S01]  /*4190*/  BSSY B1, `(.L_x_79) ;  /* 0x000006d000017945 */ /* 0x000fe20003800000 */
[C---:B------:R-:W-:Y:S01]  /*41a0*/  IMAD.WIDE.U32 R4, R6.reuse, 0x6c16c16d, RZ ;  /* 0x6c16c16d06047825 */ /* 0x040fe200078e00ff */
[C---:B------:R-:W-:Y:S02]  /*41b0*/  ISETP.GT.U32.AND P1, PT, R6.reuse, 0x2c, PT ;  /* 0x0000002c0600780c */ /* 0x040fe40003f24070 */
[----:B------:R-:W-:Y:S01]  /*41c0*/  PRMT R19, RZ, 0x7610, R19 ;  /* 0x00007610ff137816 */ /* 0x000fe20000000013 */
[----:B------:R-:W-:Y:S01]  /*41d0*/  IMAD.IADD R4, R6, 0x1, -R5 ;  /* 0x0000000106047824 */ /* 0x000fe200078e0a05 */
[----:B------:R-:W-:Y:S01]  /*41e0*/  ISETP.LT.U32.AND P1, PT, R10, 0x2d, P1 ;  /* 0x0000002d0a00780c */ /* 0x000fe20000f21070 */
[----:B------:R-:W-:-:S02]  /*41f0*/  IMAD.MOV.U32 R20, RZ, RZ, -0x1 ;  /* 0xffffffffff147424 */ /* 0x000fc400078e00ff */
[----:B------:R-:W0:Y:S01]  /*4200*/  @P4 S2R R8, SR_CgaCtaId ;  /* 0x0000000000084919 */ /* 0x000e220000008800 */
[----:B------:R-:W-:Y:S01]  /*4210*/  @P4 MOV R3, 0x400 ;  /* 0x0000040000034802 */ /* 0x000fe20000000f00 */
[----:B------:R-:W-:Y:S01]  /*4220*/  IMAD.MOV.U32 R21, RZ, RZ, -0x1 ;  /* 0xffffffffff157424 */ /* 0x000fe200078e00ff */
[----:B------:R-:W-:-:S04]  /*4230*/  LEA.HI R4, R4, R5, RZ, 0x1f ;  /* 0x0000000504047211 */ /* 0x000fc800078ff8ff */
[----:B------:R-:W-:Y:S02]  /*4240*/  SHF.R.U32.HI R13, RZ, 0x5, R4 ;  /* 0x00000005ff0d7819 */ /* 0x000fe40000011604 */
[----:B0-----:R-:W-:Y:S02]  /*4250*/  @P4 LEA R8, R8, R3, 0x18 ;  /* 0x0000000308084211 */ /* 0x001fe400078ec0ff */
[----:B------:R-:W-:Y:S02]  /*4260*/  SEL R3, RZ, 0x1, !P1 ;  /* 0x00000001ff037807 */ /* 0x000fe40004800000 */
[----:B------:R-:W-:Y:S01]  /*4270*/  IADD3 R2, P1, R2, UR36, RZ ;  /* 0x0000002402027c10 */ /* 0x000fe2000ff3e0ff */
[----:B------:R0:W-:Y:S01]  /*4280*/  @P4 SYNCS.ARRIVE.TRANS64.A1T0 RZ, [R8+URZ+0x2e8], RZ ;  /* 0x0002e8ff08ff49a7 */ /* 0x0001e2000810003f */
[----:B------:R-:W-:Y:S02]  /*4290*/  LOP3.LUT R0, R0, R3, RZ, 0x3c, !PT ;  /* 0x0000000300007212 */ /* 0x000fe400078e3cff */
[----:B------:R-:W-:-:S02]  /*42a0*/  IADD3.X R17, R17, UR42, RZ, P1, !PT ;  /* 0x0000002a11117c10 */ /* 0x000fc40008ffe4ff */
[----:B------:R-:W-:Y:S02]  /*42b0*/  ISETP.GE.U32.AND P1, PT, R2, UR4, PT ;  /* 0x0000000402007c0c */ /* 0x000fe4000bf26070 */
[----:B------:R-:W-:Y:S01]  /*42c0*/  @P3 LOP3.LUT R0, R0, 0x1, R13, 0x78, !PT ;  /* 0x0000000100003812 */ /* 0x000fe200078e780d */
[----:B------:R-:W-:Y:S01]  /*42d0*/  IMAD R13, R13, -0x2d, R6 ;  /* 0xffffffd30d0d7824 */ /* 0x000fe200078e0206 */
[----:B------:R-:W-:Y:S01]  /*42e0*/  ISETP.GE.U32.AND.EX P1, PT, R17, UR5, PT, P1 ;  /* 0x0000000511007c0c */ /* 0x000fe2000bf26110 */
[----:B0-----:R-:W-:Y:S01]  /*42f0*/  IMAD.MOV.U32 R8, RZ, RZ, -0x1 ;  /* 0xffffffffff087424 */ /* 0x001fe200078e00ff */
[----:B------:R-:W-:-:S11]  /*4300*/  PRMT R3, RZ, 0x7610, R3 ;  /* 0x00007610ff037816 */ /* 0x000fd60000000003 */
[----:B------:R-:W-:Y:S05]  /*4310*/  @P1 BRA `(.L_x_80) ;  /* 0x0000000400501947 */ /* 0x000fea0003800000 */
[----:B------:R-:W-:Y:S01]  /*4320*/  ULDC.64 UR4, c[0x0][0x628] ;  /* 0x00018a0000047ab9 */ /* 0x000fe20000000a00 */
[----:B------:R-:W0:Y:S01]  /*4330*/  S2R R15, SR_CTAID.X ;  /* 0x00000000000f7919 */ /* 0x000e220000002500 */
[----:B------:R-:W-:Y:S01]  /*4340*/  ISETP.NE.U32.AND P1, PT, RZ, UR4, PT ;  /* 0x00000004ff007c0c */ /* 0x000fe2000bf25070 */
[----:B------:R-:W-:Y:S01]  /*4350*/  ULDC UR7, c[0x0][0x630] ;  /* 0x00018c0000077ab9 */ /* 0x000fe20000000800 */
[----:B------:R-:W-:Y:S01]  /*4360*/  IMAD.MOV.U32 R4, RZ, RZ, R2 ;  /* 0x000000ffff047224 */ /* 0x000fe200078e0002 */
[----:B------:R-:W1:Y:S01]  /*4370*/  S2R R14, SR_CTAID.Y ;  /* 0x00000000000e7919 */ /* 0x000e620000002600 */
[----:B------:R-:W-:Y:S01]  /*4380*/  ISETP.NE.AND.EX P1, PT, RZ, UR5, PT, P1 ;  /* 0x00000005ff007c0c */ /* 0x000fe2000bf25310 */
[----:B------:R-:W-:-:S12]  /*4390*/  IMAD.MOV.U32 R5, RZ, RZ, R17 ;  /* 0x000000ffff057224 */ /* 0x000fd800078e0011 */
[----:B------:R-:W-:Y:S05]  /*43a0*/  @!P1 BRA `(.L_x_81) ;  /* 0x0000000000289947 */ /* 0x000fea0003800000 */
[----:B------:R-:W-:Y:S02]  /*43b0*/  ULDC UR6, c[0x0][0x634] ;  /* 0x00018d0000067ab9 */ /* 0x000fe40000000800 */
[----:B------:R-:W-:-:S05]  /*43c0*/  IADD3 R9, P1, R2, UR6, RZ ;  /* 0x0000000602097c10 */ /* 0x000fca000ff3e0ff */
[----:B------:R-:W-:-:S04]  /*43d0*/  IMAD.X R3, RZ, RZ, R17, P1 ;  /* 0x000000ffff037224 */ /* 0x000fc800008e0611 */
[----:B------:R-:W-:-:S04]  /*43e0*/  IMAD.WIDE.U32 R6, R3, UR4, RZ ;  /* 0x0000000403067c25 */ /* 0x000fc8000f8e00ff */
[----:B------:R-:W-:-:S04]  /*43f0*/  IMAD.WIDE.U32 R6, P1, R9, UR5, R6 ;  /* 0x0000000509067c25 */ /* 0x000fc8000f820006 */
[----:B------:R-:W-:-:S04]  /*4400*/  IMAD.WIDE.U32 R8, R9, UR4, RZ ;  /* 0x0000000409087c25 */ /* 0x000fc8000f8e00ff */
[----:B------:R-:W-:Y:S01]  /*4410*/  IMAD.X R5, RZ, RZ, RZ, P1 ;  /* 0x000000ffff057224 */ /* 0x000fe200008e06ff */
[----:B------:R-:W-:Y:S01]  /*4420*/  IADD3 RZ, P1, R9, R6, RZ ;  /* 0x0000000609ff7210 */ /* 0x000fe20007f3e0ff */
[----:B------:R-:W-:-:S04]  /*4430*/  IMAD.MOV.U32 R4, RZ, RZ, R7 ;  /* 0x000000ffff047224 */ /* 0x000fc800078e0007 */
[----:B------:R-:W-:-:S08]  /*4440*/  IMAD.WIDE.U32.X R4, R3, UR5, R4, P1 ;  /* 0x0000000503047c25 */ /* 0x000fd000088e0404 */
.L_x_81:
[--C-:B------:R-:W-:Y:S01]  /*4450*/  SHF.R.U64 R8, R4, UR7, R5.reuse ;  /* 0x0000000704087c19 */ /* 0x100fe20008001205 */
[----:B------:R-:W-:Y:S01]  /*4460*/  ULDC.64 UR4, c[0x0][0x620] ;  /* 0x0001880000047ab9 */ /* 0x000fe20000000a00 */
[----:B------:R-:W-:Y:S01]  /*4470*/  SHF.R.U32.HI R3, RZ, UR7, R5 ;  /* 0x00000007ff037c19 */ /* 0x000fe20008011605 */
[----:B------:R-:W-:Y:S01]  /*4480*/  ULDC.64 UR8, c[0x0][0x640] ;  /* 0x0001900000087ab9 */ /* 0x000fe20000000a00 */
[----:B------:R-:W-:Y:S01]  /*4490*/  IADD3 R7, P1, RZ, -R8, RZ ;  /* 0x80000008ff077210 */ /* 0x000fe20007f3e0ff */
[----:B------:R-:W2:Y:S01]  /*44a0*/  LDC R21, c[0x0][0x148] ;  /* 0x00005200ff157b82 */ /* 0x000ea20000000800 */
[----:B0-----:R-:W-:Y:S01]  /*44b0*/  I2FP.F32.U32 R9, R15 ;  /* 0x0000000f00097245 */ /* 0x001fe20000201000 */
[----:B------:R-:W-:Y:S02]  /*44c0*/  ULDC UR6, c[0x0][0x608] ;  /* 0x0001820000067ab9 */ /* 0x000fe40000000800 */
[----:B------:R-:W-:Y:S01]  /*44d0*/  IMAD.X R3, RZ, RZ, ~R3, P1 ;  /* 0x000000ffff037224 */ /* 0x000fe200008e0e03 */
[----:B------:R-:W-:-:S03]  /*44e0*/  ISETP.NE.U32.AND P1, PT, RZ, UR8, PT ;  /* 0x00000008ff007c0c */ /* 0x000fc6000bf25070 */
[----:B------:R-:W-:Y:S01]  /*44f0*/  IMAD R6, R3, UR4, RZ ;  /* 0x0000000403067c24 */ /* 0x000fe2000f8e02ff */
[----:B------:R-:W-:Y:S01]  /*4500*/  ISETP.NE.AND.EX P1, PT, RZ, UR9, PT, P1 ;  /* 0x00000009ff007c0c */ /* 0x000fe2000bf25310 */
[----:B------:R-:W-:Y:S02]  /*4510*/  IMAD.MOV.U32 R3, RZ, RZ, R17 ;  /* 0x000000ffff037224 */ /* 0x000fe400078e0011 */
[----:B------:R-:W-:Y:S01]  /*4520*/  IMAD.WIDE.U32 R4, R7, UR4, R2 ;  /* 0x0000000407047c25 */ /* 0x000fe2000f8e0002 */
[----:B------:R-:W-:-:S03]  /*4530*/  ULDC UR4, c[0x0][0x150] ;  /* 0x0000540000047ab9 */ /* 0x000fc60000000800 */
[----:B------:R-:W-:Y:S01]  /*4540*/  FMUL R9, R9, UR4 ;  /* 0x0000000409097c20 */ /* 0x000fe20008400000 */
[----:B------:R-:W-:Y:S01]  /*4550*/  IMAD R3, R7, UR5, R6 ;  /* 0x0000000507037c24 */ /* 0x000fe2000f8e0206 */
[----:B------:R-:W-:Y:S01]  /*4560*/  ULDC UR4, c[0x0][0x618] ;  /* 0x0001860000047ab9 */ /* 0x000fe20000000800 */
[----:B------:R-:W0:Y:S01]  /*4570*/  LDC R6, c[0x0][0x144] ;  /* 0x00005100ff067b82 */ /* 0x000e220000000800 */
[----:B------:R-:W-:Y:S01]  /*4580*/  ULDC UR5, c[0x0][0x154] ;  /* 0x0000550000057ab9 */ /* 0x000fe20000000800 */
[----:B------:R-:W-:Y:S01]  /*4590*/  IMAD.IADD R5, R5, 0x1, R3 ;  /* 0x0000000105057824 */ /* 0x000fe200078e0203 */
[----:B------:R-:W3:Y:S04]  /*45a0*/  F2I.U32.TRUNC.NTZ R9, R9 ;  /* 0x0000000900097305 */ /* 0x000ee8000020f000 */
[----:B------:R-:W-:-:S02]  /*45b0*/  SHF.R.U64 R3, R4, UR4, R5 ;  /* 0x0000000404037c19 */ /* 0x000fc40008001205 */
[----:B-1----:R-:W-:-:S05]  /*45c0*/  I2FP.F32.U32 R4, R14 ;  /* 0x0000000e00047245 */ /* 0x002fca0000201000 */
[----:B------:R-:W-:Y:S01]  /*45d0*/  FMUL R22, R4, UR5 ;  /* 0x0000000504167c20 */ /* 0x000fe20008400000 */
[----:B------:R-:W-:Y:S01]  /*45e0*/  SHF.R.U32.HI R4, RZ, UR4, R5 ;  /* 0x00000004ff047c19 */ /* 0x000fe20008011605 */
[----:B------:R-:W-:-:S03]  /*45f0*/  ULDC UR4, c[0x0][0x658] ;  /* 0x0001960000047ab9 */ /* 0x000fc60000000800 */
[--C-:B------:R-:W-:Y:S01]  /*4600*/  SHF.R.U64 R20, R3, UR6, R4.reuse ;  /* 0x0000000603147c19 */ /* 0x100fe20008001204 */
[----:B------:R-:W1:Y:S01]  /*4610*/  F2I.U32.TRUNC.NTZ R22, R22 ;  /* 0x0000001600167305 */ /* 0x000e62000020f000 */
[----:B------:R-:W-:Y:S01]  /*4620*/  SHF.R.U32.HI R5, RZ, UR6, R4 ;  /* 0x00000006ff057c19 */ /* 0x000fe20008011604 */
[----:B---3--:R-:W-:-:S03]  /*4630*/  IMAD.MOV R4, RZ, RZ, -R9 ;  /* 0x000000ffff047224 */ /* 0x008fc600078e0a09 */
[----:B------:R-:W-:Y:S01]  /*4640*/  SHF.R.U64 R9, R20, UR4, R5 ;  /* 0x0000000414097c19 */ /* 0x000fe20008001205 */
[----:B0-----:R-:W-:Y:S01]  /*4650*/  IMAD R15, R6, R4, R15 ;  /* 0x00000004060f7224 */ /* 0x001fe200078e020f */
[----:B------:R-:W-:-:S03]  /*4660*/  SHF.R.U32.HI R23, RZ, UR4, R5 ;  /* 0x00000004ff177c19 */ /* 0x000fc60008011605 */
[----:B------:R-:W-:Y:S02]  /*4670*/  IMAD.MOV.U32 R4, RZ, RZ, R9 ;  /* 0x000000ffff047224 */ /* 0x000fe400078e0009 */
[----:B------:R-:W-:Y:S01]  /*4680*/  IMAD.MOV.U32 R5, RZ, RZ, R23 ;  /* 0x000000ffff057224 */ /* 0x000fe200078e0017 */
[----:B-12---:R-:W-:Y:S06]  /*4690*/  @!P1 BRA `(.L_x_82) ;  /* 0x0000000000289947 */ /* 0x006fec0003800000 */
[----:B------:R-:W-:Y:S02]  /*46a0*/  ULDC UR4, c[0x0][0x64c] ;  /* 0x0001930000047ab9 */ /* 0x000fe40000000800 */
[----:B------:R-:W-:-:S05]  /*46b0*/  IADD3 R5, P1, R9, UR4, RZ ;  /* 0x0000000409057c10 */ /* 0x000fca000ff3e0ff */
[----:B------:R-:W-:-:S04]  /*46c0*/  IMAD.X R23, RZ, RZ, R23, P1 ;  /* 0x000000ffff177224 */ /* 0x000fc800008e0617 */
[----:B------:R-:W-:-:S04]  /*46d0*/  IMAD.WIDE.U32 R6, R23, UR8, RZ ;  /* 0x0000000817067c25 */ /* 0x000fc8000f8e00ff */
[----:B------:R-:W-:-:S04]  /*46e0*/  IMAD.WIDE.U32 R6, P1, R5, UR9, R6 ;  /* 0x0000000905067c25 */ /* 0x000fc8000f820006 */
[----:B------:R-:W-:-:S04]  /*46f0*/  IMAD.WIDE.U32 R4, R5, UR8, RZ ;  /* 0x0000000805047c25 */ /* 0x000fc8000f8e00ff */
[----:B------:R-:W-:Y:S01]  /*4700*/  IMAD.MOV.U32 R4, RZ, RZ, R7 ;  /* 0x000000ffff047224 */ /* 0x000fe200078e0007 */
[----:B------:R-:W-:Y:S01]  /*4710*/  IADD3 RZ, P3, R5, R6, RZ ;  /* 0x0000000605ff7210 */ /* 0x000fe20007f7e0ff */
[----:B------:R-:W-:-:S04]  /*4720*/  IMAD.X R5, RZ, RZ, RZ, P1 ;  /* 0x000000ffff057224 */ /* 0x000fc800008e06ff */
[----:B------:R-:W-:-:S08]  /*4730*/  IMAD.WIDE.U32.X R4, R23, UR9, R4, P3 ;  /* 0x0000000917047c25 */ /* 0x000fd000098e0404 */
.L_x_82:
[----:B------:R-:W-:Y:S01]  /*4740*/  ISETP.NE.AND P1, PT, R16, 0x1, PT ;  /* 0x000000011000780c */ /* 0x000fe20003f25270 */
[----:B------:R-:W-:Y:S01]  /*4750*/  ULDC UR4, c[0x0][0x648] ;  /* 0x0001920000047ab9 */ /* 0x000fe20000000800 */
[----:B------:R-:W-:Y:S01]  /*4760*/  LOP3.LUT R20, R20, UR16, RZ, 0xc0, !PT ;  /* 0x0000001014147c12 */ /* 0x000fe2000f8ec0ff */
[----:B------:R-:W-:Y:S01]  /*4770*/  IMAD.MOV R22, RZ, RZ, -R22 ;  /* 0x000000ffff167224 */ /* 0x000fe200078e0a16 */
[----:B------:R-:W-:Y:S01]  /*4780*/  SHF.R.U64 R5, R4, UR4, R5 ;  /* 0x0000000404057c19 */ /* 0x000fe20008001205 */
[----:B------:R-:W-:Y:S01]  /*4790*/  ULDC UR4, c[0x0][0x638] ;  /* 0x00018e0000047ab9 */ /* 0x000fe20000000800 */
[----:B------:R-:W-:Y:S01]  /*47a0*/  LOP3.LUT R6, R3, UR15, RZ, 0xc0, !PT ;  /* 0x0000000f03067c12 */ /* 0x000fe2000f8ec0ff */
[----:B------:R-:W-:Y:S01]  /*47b0*/  ULDC UR5, c[0x0][0x610] ;  /* 0x0001840000057ab9 */ /* 0x000fe20000000800 */
[----:B------:R-:W-:Y:S02]  /*47c0*/  IMAD.MOV.U32 R3, RZ, RZ, 0x1 ;  /* 0x00000001ff037424 */ /* 0x000fe400078e00ff */
[----:B------:R-:W-:-:S02]  /*47d0*/  IMAD.MOV R4, RZ, RZ, -R5 ;  /* 0x000000ffff047224 */ /* 0x000fc400078e0a05 */
[----:B------:R-:W-:Y:S02]  /*47e0*/  IMAD R20, R5, UR17, R20 ;  /* 0x0000001105147c24 */ /* 0x000fe4000f8e0214 */
[----:B------:R-:W-:Y:S02]  /*47f0*/  @P1 IMAD R15, R21, R22, R14 ;  /* 0x00000016150f1224 */ /* 0x000fe400078e020e */
[----:B------:R-:W-:Y:S01]  /*4800*/  IMAD R9, R4, UR4, R9 ;  /* 0x0000000404097c24 */ /* 0x000fe2000f8e0209 */
[----:B------:R-:W-:Y:S01]  /*4810*/  ULDC UR4, c[0x0][0x600] ;  /* 0x0001800000047ab9 */ /* 0x000fe20000000800 */
[----:B------:R-:W-:Y:S02]  /*4820*/  IMAD R15, R20, UR5, R15 ;  /* 0x00000005140f7c24 */ /* 0x000fe4000f8e020f */
[----:B------:R-:W-:-:S05]  /*4830*/  IMAD R20, R9, UR4, R6 ;  /* 0x0000000409147c24 */ /* 0x000fca000f8e0206 */
[----:B------:R-:W-:Y:S02]  /*4840*/  SEL R21, R20, R15, !P1 ;  /* 0x0000000f14157207 */ /* 0x000fe40004800000 */
[----:B------:R-:W-:-:S07]  /*4850*/  SEL R20, R15, R20, !P1 ;  /* 0x000000140f147207 */ /* 0x000fce0004800000 */
.L_x_80:
[----:B------:R-:W-:Y:S05]  /*4860*/  BSYNC B1 ;  /* 0x0000000000017941 */ /* 0x000fea0003800000 */
.L_x_79:
[----:B------:R-:W-:-:S13]  /*4870*/  LOP3.LUT P1, RZ, R3, 0xff, RZ, 0xc0, !PT ;  /* 0x000000ff03ff7812 */ /* 0x000fda000782c0ff */
[----:B------:R-:W-:Y:S05]  /*4880*/  @P1 BRA `(.L_x_83) ;  /* 0xfffffff400401947 */ /* 0x000fea000383ffff */
[----:B------:R-:W-:Y:S05]  /*4890*/  BSYNC B0 ;  /* 0x0000000000007941 */ /* 0x000fea0003800000 */
.L_x_71:
[----:B------:R-:W-:-:S03]  /*48a0*/  UMOV UR4, 0xffffffff ;  /* 0xffffffff00047882 */ /* 0x000fc60000000000 */
[----:B------:R-:W-:Y:S05]  /*48b0*/  BRA.DIV UR4, `(.L_x_84) ;  /* 0x0000001a04dc7947 */ /* 0x000fea000b800000 */
[----:B------:R-:W-:-:S13]  /*48c0*/  ELECT P6, URZ, PT ;  /* 0x00000000003f782f */ /* 0x000fda00038c0000 */
.L_x_139:
[----:B------:R-:W-:Y:S04]  /*48d0*/  BSSY B0, `(.L_x_85) ;  /* 0x000019c000007945 */ /* 0x000fe80003800000 */
[----:B------:R-:W-:Y:S05]  /*48e0*/  @!P6 BRA `(.L_x_86) ;  /* 0x000000180068e947 */ /* 0x000fea0003800000 */
[----:B------:R-:W-:-:S04]  /*48f0*/  LOP3.LUT R18, R18, 0x2, RZ, 0xfc, !PT ;  /* 0x0000000212127812 */ /* 0x000fc800078efcff */
[----:B------:R-:W-:-:S13]  /*4900*/  ISETP.NE.AND P0, PT, R18, 0x3, PT ;  /* 0x000000031200780c */ /* 0x000fda0003f05270 */
[----:B------:R-:W-:Y:S05]  /*4910*/  @!P0 BRA `(.L_x_87) ;  /* 0x0000000000048947 */ /* 0x000fea0003800000 */
[----:B------:R-:W-:Y:S01]  /*4920*/  BPT.TRAP 0x1 ;  /* 0x000000040000795c */ /* 0x000fe20000300000 */
.L_x_87:
[----:B------:R-:W0:Y:S01]  /*4930*/  S2R R3, SR_CgaCtaId ;  /* 0x0000000000037919 */ /* 0x000e220000008800 */
[----:B------:R-:W-:Y:S02]  /*4940*/  MOV R2, 0x400 ;  /* 0x0000040000027802 */ /* 0x000fe40000000f00 */
[----:B------:R-:W-:Y:S02]  /*4950*/  SHF.L.U32 R4, R0, 0x1f, RZ ;  /* 0x0000001f00047819 */ /* 0x000fe400000006ff */
[----:B0-----:R-:W-:-:S05]  /*4960*/  LEA R2, R3, R2, 0x18 ;  /* 0x0000000203027211 */ /* 0x001fca00078ec0ff */
[----:B------:R-:W-:-:S04]  /*4970*/  VIADD R2, R2, 0x168 ;  /* 0x0000016802027836 */ /* 0x000fc80000000000 */
[C---:B------:R-:W-:Y:S02]  /*4980*/  IMAD R7, R13.reuse, 0x8, R2 ;  /* 0x000000080d077824 */ /* 0x040fe400078e0202 */
[----:B------:R-:W-:Y:S02]  /*4990*/  VIADD R13, R13, 0x1 ;  /* 0x000000010d0d7836 */ /* 0x000fe40000000000 */
[----:B------:R-:W0:Y:S03]  /*49a0*/  SYNCS.PHASECHK.TRANS64.TRYWAIT P0, [R7+URZ], R4 ;  /* 0x00000004070075a7 */ /* 0x000e26000800017f */
[----:B------:R-:W-:-:S04]  /*49b0*/  ISETP.NE.AND P1, PT, R13, 0x2d, PT ;  /* 0x0000002d0d00780c */ /* 0x000fc80003f25270 */
[----:B------:R-:W-:Y:S02]  /*49c0*/  SEL R3, RZ, 0x1, P1 ;  /* 0x00000001ff037807 */ /* 0x000fe40000800000 */
[----:B------:R-:W-:Y:S02]  /*49d0*/  SEL R13, R13, RZ, P1 ;  /* 0x000000ff0d0d7207 */ /* 0x000fe40000800000 */
[----:B------:R-:W-:-:S03]  /*49e0*/  LOP3.LUT R6, R0, R3, RZ, 0x3c, !PT ;  /* 0x0000000300067212 */ /* 0x000fc600078e3cff */
[----:B------:R-:W-:Y:S01]  /*49f0*/  IMAD R8, R13, 0x8, R2 ;  /* 0x000000080d087824 */ /* 0x000fe200078e0202 */
[----:B------:R-:W-:Y:S01]  /*4a00*/  SHF.L.U32 R5, R6, 0x1f, RZ ;  /* 0x0000001f06057819 */ /* 0x000fe200000006ff */
[----:B0-----:R-:W-:Y:S06]  /*4a10*/  @!P0 BRA `(.L_x_88) ;  /* 0x0000001800a48947 */ /* 0x001fec0003800000 */
.L_x_140:
[----:B------:R-:W1:Y:S01]  /*4a20*/  SYNCS.PHASECHK.TRANS64.TRYWAIT P0, [R8+URZ], R5 ;  /* 0x00000005080075a7 */ /* 0x000e62000800017f */
[----:B------:R-:W-:-:S05]  /*4a30*/  VIADD R0, R13, 0x1 ;  /* 0x000000010d007836 */ /* 0x000fca0000000000 */
[----:B------:R-:W-:-:S04]  /*4a40*/  ISETP.NE.AND P1, PT, R0, 0x2d, PT ;  /* 0x0000002d0000780c */ /* 0x000fc80003f25270 */
[----:B------:R-:W-:Y:S02]  /*4a50*/  SEL R3, RZ, 0x1, P1 ;  /* 0x00000001ff037807 */ /* 0x000fe40000800000 */
[----:B0-----:R-:W-:Y:S02]  /*4a60*/  SEL R7, R0, RZ, P1 ;  /* 0x000000ff00077207 */ /* 0x001fe40000800000 */
[----:B------:R-:W-:-:S03]  /*4a70*/  LOP3.LUT R6, R6, R3, RZ, 0x3c, !PT ;  /* 0x0000000306067212 */ /* 0x000fc600078e3cff */
[----:B------:R-:W-:Y:S01]  /*4a80*/  IMAD R9, R7, 0x8, R2 ;  /* 0x0000000807097824 */ /* 0x000fe200078e0202 */
[----:B------:R-:W-:Y:S01]  /*4a90*/  SHF.L.U32 R4, R6, 0x1f, RZ ;  /* 0x0000001f06047819 */ /* 0x000fe200000006ff */
[----:B-1----:R-:W-:Y:S06]  /*4aa0*/  @!P0 BRA `(.L_x_89) ;  /* 0x0000001800948947 */ /* 0x002fec0003800000 */
.L_x_141:
[----:B------:R-:W1:Y:S01]  /*4ab0*/  SYNCS.PHASECHK.TRANS64.TRYWAIT P0, [R9+URZ], R4 ;  /* 0x00000004090075a7 */ /* 0x000e62000800017f */
[----:B------:R-:W-:-:S05]  /*4ac0*/  VIADD R0, R7, 0x1 ;  /* 0x0000000107007836 */ /* 0x000fca0000000000 */
[----:B------:R-:W-:-:S04]  /*4ad0*/  ISETP.NE.AND P1, PT, R0, 0x2d, PT ;  /* 0x0000002d0000780c */ /* 0x000fc80003f25270 */
[----:B------:R-:W-:Y:S02]  /*4ae0*/  SEL R3, RZ, 0x1, P1 ;  /* 0x00000001ff037807 */ /* 0x000fe40000800000 */
[----:B------:R-:W-:Y:S02]  /*4af0*/  SEL R7, R0, RZ, P1 ;  /* 0x000000ff00077207 */ /* 0x000fe40000800000 */
[----:B------:R-:W-:-:S03]  /*4b00*/  LOP3.LUT R6, R6, R3, RZ, 0x3c, !PT ;  /* 0x0000000306067212 */ /* 0x000fc600078e3cff */
[----:B0-----:R-:W-:Y:S01]  /*4b10*/  IMAD R8, R7, 0x8, R2 ;  /* 0x0000000807087824 */ /* 0x001fe200078e0202 */
[----:B------:R-:W-:Y:S01]  /*4b20*/  SHF.L.U32 R5, R6, 0x1f, RZ ;  /* 0x0000001f06057819 */ /* 0x000fe200000006ff */
[----:B-1----:R-:W-:Y:S06]  /*4b30*/  @!P0 BRA `(.L_x_90) ;  /* 0x0000001800848947 */ /* 0x002fec0003800000 */
.L_x_142:
        /* <DEDUP_REMOVED lines=9> */
.L_x_143:
        /* <DEDUP_REMOVED lines=9> */
.L_x_144:
        /* <DEDUP_REMOVED lines=9> */
.L_x_145:
        /* <DEDUP_REMOVED lines=9> */
.L_x_146:
        /* <DEDUP_REMOVED lines=9> */
.L_x_147:
        /* <DEDUP_REMOVED lines=9> */
.L_x_148:
        /* <DEDUP_REMOVED lines=9> */
.L_x_149:
        /* <DEDUP_REMOVED lines=9> */
.L_x_150:
        /* <DEDUP_REMOVED lines=9> */
.L_x_151:
        /* <DEDUP_REMOVED lines=9> */
.L_x_152:
        /* <DEDUP_REMOVED lines=9> */
.L_x_153:
        /* <DEDUP_REMOVED lines=9> */
.L_x_154:
        /* <DEDUP_REMOVED lines=9> */
.L_x_155:
        /* <DEDUP_REMOVED lines=9> */
.L_x_156:
        /* <DEDUP_REMOVED lines=9> */
.L_x_157:
        /* <DEDUP_REMOVED lines=9> */
.L_x_158:
        /* <DEDUP_REMOVED lines=9> */
.L_x_159:
        /* <DEDUP_REMOVED lines=9> */
.L_x_160:
        /* <DEDUP_REMOVED lines=9> */
.L_x_161:
        /* <DEDUP_REMOVED lines=9> */
.L_x_162:
        /* <DEDUP_REMOVED lines=9> */
.L_x_163:
        /* <DEDUP_REMOVED lines=9> */
.L_x_164:
        /* <DEDUP_REMOVED lines=9> */
.L_x_165:
        /* <DEDUP_REMOVED lines=9> */
.L_x_166:
        /* <DEDUP_REMOVED lines=9> */
.L_x_167:
        /* <DEDUP_REMOVED lines=9> */
.L_x_168:
        /* <DEDUP_REMOVED lines=9> */
.L_x_169:
        /* <DEDUP_REMOVED lines=9> */
.L_x_170:
        /* <DEDUP_REMOVED lines=9> */
.L_x_171:
        /* <DEDUP_REMOVED lines=9> */
.L_x_172:
        /* <DEDUP_REMOVED lines=9> */
.L_x_173:
        /* <DEDUP_REMOVED lines=9> */
.L_x_174:
        /* <DEDUP_REMOVED lines=9> */
.L_x_175:
        /* <DEDUP_REMOVED lines=9> */
.L_x_176:
        /* <DEDUP_REMOVED lines=9> */
.L_x_177:
        /* <DEDUP_REMOVED lines=9> */
.L_x_178:
        /* <DEDUP_REMOVED lines=9> */
.L_x_179:
        /* <DEDUP_REMOVED lines=9> */
.L_x_180:
        /* <DEDUP_REMOVED lines=9> */
.L_x_181:
[----:B------:R-:W1:Y:S01]  /*6130*/  SYNCS.PHASECHK.TRANS64.TRYWAIT P0, [R9+URZ], R4 ;  /* 0x00000004090075a7 */ /* 0x000e62000800017f */
[----:B------:R-:W-:-:S05]  /*6140*/  VIADD R0, R7, 0x1 ;  /* 0x0000000107007836 */ /* 0x000fca0000000000 */
[----:B------:R-:W-:-:S04]  /*6150*/  ISETP.NE.AND P1, PT, R0, 0x2d, PT ;  /* 0x0000002d0000780c */ /* 0x000fc80003f25270 */
[----:B------:R-:W-:Y:S02]  /*6160*/  SEL R3, RZ, 0x1, P1 ;  /* 0x00000001ff037807 */ /* 0x000fe40000800000 */
[----:B------:R-:W-:Y:S02]  /*6170*/  SEL R7, R0, RZ, P1 ;  /* 0x000000ff00077207 */ /* 0x000fe40000800000 */
[----:B------:R-:W-:-:S03]  /*6180*/  LOP3.LUT R11, R6, R3, RZ, 0x3c, !PT ;  /* 0x00000003060b7212 */ /* 0x000fc600078e3cff */
[----:B------:R-:W-:Y:S01]  /*6190*/  IMAD R6, R7, 0x8, R2 ;  /* 0x0000000807067824 */ /* 0x000fe200078e0202 */
[----:B0-----:R-:W-:Y:S01]  /*61a0*/  SHF.L.U32 R5, R11, 0x1f, RZ ;  /* 0x0000001f0b057819 */ /* 0x001fe200000006ff */
[----:B-1----:R-:W-:Y:S06]  /*61b0*/  @!P0 BRA `(.L_x_130) ;  /* 0x0000001000048947 */ /* 0x002fec0003800000 */
.L_x_182:
[----:B------:R-:W1:Y:S01]  /*61c0*/  SYNCS.PHASECHK.TRANS64.TRYWAIT P0, [R6+URZ], R5 ;  /* 0x00000005060075a7 */ /* 0x000e62000800017f */
[----:B------:R-:W-:-:S05]  /*61d0*/  VIADD R0, R7, 0x1 ;  /* 0x0000000107007836 */ /* 0x000fca0000000000 */
[----:B------:R-:W-:-:S04]  /*61e0*/  ISETP.NE.AND P1, PT, R0, 0x2d, PT ;  /* 0x0000002d0000780c */ /* 0x000fc80003f25270 */
[----:B0-----:R-:W-:Y:S02]  /*61f0*/  SEL R4, RZ, 0x1, P1 ;  /* 0x00000001ff047807 */ /* 0x001fe40000800000 */
[----:B------:R-:W-:Y:S02]  /*6200*/  SEL R3, R0, RZ, P1 ;  /* 0x000000ff00037207 */ /* 0x000fe40000800000 */
[----:B------:R-:W-:Y:S01]  /*6210*/  LOP3.LUT R0, R11, R4, RZ, 0x3c, !PT ;  /* 0x000000040b007212 */ /* 0x000fe200078e3cff */
[----:B-1----:R-:W-:Y:S06]  /*6220*/  @!P0 BRA `(.L_x_131) ;  /* 0x0000000c00fc8947 */ /* 0x002fec0003800000 */
.L_x_183:
[----:B------:R-:W-:Y:S01]  /*6230*/  IMAD R3, R3, 0x8, R2 ;  /* 0x0000000803037824 */ /* 0x000fe200078e0202 */
[----:B------:R-:W-:-:S07]  /*6240*/  SHF.L.U32 R0, R0, 0x1f, RZ ;  /* 0x0000001f00007819 */ /* 0x000fce00000006ff */
.L_x_132:
[----:B-1----:R1:W2:Y:S02]  /*6250*/  SYNCS.PHASECHK.TRANS64.TRYWAIT P0, [R3+URZ], R0 ;  /* 0x00000000030075a7 */ /* 0x0022a4000800017f */
[----:B--2---:R-:W-:Y:S05]  /*6260*/  @!P0 NANOSLEEP.SYNCS 0x989680 ;  /* 0x009896800000895d */ /* 0x004fea0003900000 */
[----:B------:R-:W2:Y:S02]  /*6270*/  @!P0 SYNCS.PHASECHK.TRANS64 P0, [R3+URZ], R0 ;  /* 0x00000000030085a7 */ /* 0x000ea4000800007f */
[----:B--2---:R-:W-:Y:S05]  /*6280*/  @!P0 BRA `(.L_x_132) ;  /* 0xfffffffc00f08947 */ /* 0x004fea000383ffff */
.L_x_86:
[----:B------:R-:W-:Y:S05]  /*6290*/  BSYNC B0 ;  /* 0x0000000000007941 */ /* 0x000fea0003800000 */
.L_x_85:
[----:B------:R-:W-:Y:S05]  /*62a0*/  EXIT ;  /* 0x000000000000794d */ /* 0x000fea0003800000 */
.L_x_18:
[----:B-1----:R1:W2:Y:S02]  /*62b0*/  SYNCS.PHASECHK.TRANS64.TRYWAIT P1, [R3+URZ], R0 ;  /* 0x00000000030075a7 */ /* 0x0022a4000802017f */
[----:B--2---:R-:W-:Y:S05]  /*62c0*/  @!P1 NANOSLEEP.SYNCS 0x989680 ;  /* 0x009896800000995d */ /* 0x004fea0003900000 */
[----:B------:R-:W2:Y:S02]  /*62d0*/  @!P1 SYNCS.PHASECHK.TRANS64 P1, [R3+URZ], R0 ;  /* 0x00000000030095a7 */ /* 0x000ea4000802007f */
[----:B--2---:R-:W-:Y:S05]  /*62e0*/  @!P1 BRA `(.L_x_18) ;  /* 0xfffffffc00f09947 */ /* 0x004fea000383ffff */
[----:B------:R-:W-:Y:S05]  /*62f0*/  BRA `(.L_x_17) ;  /* 0xffffffb400c87947 */ /* 0x000fea000383ffff */
.L_x_23:
[----:B-1----:R-:W-:-:S04]  /*6300*/  IMAD.U32 R4, RZ, RZ, UR4 ;  /* 0x00000004ff047e24 */ /* 0x002fc8000f8e00ff */
[----:B------:R1:W2:Y:S03]  /*6310*/  SYNCS.PHASECHK.TRANS64.TRYWAIT P1, [R4+URZ], R3 ;  /* 0x00000003040075a7 */ /* 0x0002a6000802017f */
[----:B--2---:R-:W-:Y:S05]  /*6320*/  @!P1 NANOSLEEP.SYNCS 0x989680 ;  /* 0x009896800000995d */ /* 0x004fea0003900000 */
[----:B------:R-:W2:Y:S02]  /*6330*/  @!P1 SYNCS.PHASECHK.TRANS64 P1, [R4+URZ], R3 ;  /* 0x00000003040095a7 */ /* 0x000ea4000802007f */
[----:B--2---:R-:W-:Y:S05]  /*6340*/  @!P1 BRA `(.L_x_23) ;  /* 0xfffffffc00ec9947 */ /* 0x004fea000383ffff */
[----:B------:R-:W-:Y:S05]  /*6350*/  BRA `(.L_x_22) ;  /* 0xffffffb8002c7947 */ /* 0x000fea000383ffff */
.L_x_72:
[----:B------:R-:W-:Y:S01]  /*6360*/  BSSY B1, `(.L_x_133) ;  /* 0x0000006000017945 */ /* 0x000fe20003800000 */
[----:B------:R-:W-:-:S07]  /*6370*/  IMAD.MOV.U32 R15, RZ, RZ, -0x1 ;  /* 0xffffffffff0f7424 */ /* 0x000fce00078e00ff */
[----:B------:R-:W-:Y:S05]  /*6380*/  WARPSYNC.COLLECTIVE R15, `(.L_x_134) ;  /* 0x000000000f0c7348 */ /* 0x000fea0003c00000 */
[----:B------:R-:W-:Y:S02]  /*6390*/  ELECT P6, UR62, PT ;  /* 0x00000000003e782f */ /* 0x000fe400038c0000 */
[----:B------:R-:W-:Y:S01]  /*63a0*/  MOV R14, UR62 ;  /* 0x0000003e000e7c02 */ /* 0x000fe20008000f00 */
[----:B------:R-:W-:Y:S10]  /*63b0*/  ENDCOLLECTIVE ;  /* 0x000000000000791b */ /* 0x000ff40003800000 */
.L_x_134:
[----:B------:R-:W-:Y:S05]  /*63c0*/  BSYNC B1 ;  /* 0x0000000000017941 */ /* 0x000fea0003800000 */
.L_x_133:
[----:B------:R-:W-:Y:S05]  /*63d0*/  BRA `(.L_x_135) ;  /* 0xffffffd800787947 */ /* 0x000fea000383ffff */
.L_x_75:
[----:B-1----:R1:W2:Y:S02]  /*63e0*/  SYNCS.PHASECHK.TRANS64.TRYWAIT P1, [R9+URZ+0x168], R6 ;  /* 0x00016806090075a7 */ /* 0x0022a4000802017f */
[----:B--2---:R-:W-:Y:S05]  /*63f0*/  @!P1 NANOSLEEP.SYNCS 0x989680 ;  /* 0x009896800000995d */ /* 0x004fea0003900000 */
[----:B------:R-:W2:Y:S02]  /*6400*/  @!P1 SYNCS.PHASECHK.TRANS64 P1, [R9+URZ+0x168], R6 ;  /* 0x00016806090095a7 */ /* 0x000ea4000802007f */
[----:B--2---:R-:W-:Y:S05]  /*6410*/  @!P1 BRA `(.L_x_75) ;  /* 0xfffffffc00f09947 */ /* 0x004fea000383ffff */
[----:B------:R-:W-:Y:S05]  /*6420*/  BRA `(.L_x_136) ;  /* 0xffffffd800ac7947 */ /* 0x000fea000383ffff */
.L_x_84:
[----:B------:R-:W-:Y:S01]  /*6430*/  BSSY B0, `(.L_x_137) ;  /* 0x0000006000007945 */ /* 0x000fe20003800000 */
[----:B------:R-:W-:-:S07]  /*6440*/  IMAD.MOV.U32 R15, RZ, RZ, -0x1 ;  /* 0xffffffffff0f7424 */ /* 0x000fce00078e00ff */
[----:B------:R-:W-:Y:S05]  /*6450*/  WARPSYNC.COLLECTIVE R15, `(.L_x_138) ;  /* 0x000000000f0c7348 */ /* 0x000fea0003c00000 */
[----:B------:R-:W-:Y:S02]  /*6460*/  ELECT P6, UR62, PT ;  /* 0x00000000003e782f */ /* 0x000fe400038c0000 */
[----:B------:R-:W-:Y:S01]  /*6470*/  MOV R14, UR62 ;  /* 0x0000003e000e7c02 */ /* 0x000fe20008000f00 */
[----:B------:R-:W-:Y:S10]  /*6480*/  ENDCOLLECTIVE ;  /* 0x000000000000791b */ /* 0x000ff40003800000 */
.L_x_138:
[----:B------:R-:W-:Y:S05]  /*6490*/  BSYNC B0 ;  /* 0x0000000000007941 */ /* 0x000fea0003800000 */
.L_x_137:
[----:B------:R-:W-:Y:S05]  /*64a0*/  BRA `(.L_x_139) ;  /* 0xffffffe400087947 */ /* 0x000fea000383ffff */
.L_x_88:
[----:B0-----:R0:W1:Y:S02]  /*64b0*/  SYNCS.PHASECHK.TRANS64.TRYWAIT P0, [R7+URZ], R4 ;  /* 0x00000004070075a7 */ /* 0x001064000800017f */
[----:B-1----:R-:W-:Y:S05]  /*64c0*/  @!P0 NANOSLEEP.SYNCS 0x989680 ;  /* 0x009896800000895d */ /* 0x002fea0003900000 */
[----:B------:R-:W1:Y:S02]  /*64d0*/  @!P0 SYNCS.PHASECHK.TRANS64 P0, [R7+URZ], R4 ;  /* 0x00000004070085a7 */ /* 0x000e64000800007f */
[----:B-1----:R-:W-:Y:S05]  /*64e0*/  @!P0 BRA `(.L_x_88) ;  /* 0xfffffffc00f08947 */ /* 0x002fea000383ffff */
[----:B------:R-:W-:Y:S05]  /*64f0*/  BRA `(.L_x_140) ;  /* 0xffffffe400487947 */ /* 0x000fea000383ffff */
.L_x_89:
[----:B0-----:R0:W1:Y:S02]  /*6500*/  SYNCS.PHASECHK.TRANS64.TRYWAIT P0, [R8+URZ], R5 ;  /* 0x00000005080075a7 */ /* 0x001064000800017f */
[----:B-1----:R-:W-:Y:S05]  /*6510*/  @!P0 NANOSLEEP.SYNCS 0x989680 ;  /* 0x009896800000895d */ /* 0x002fea0003900000 */
[----:B------:R-:W1:Y:S02]  /*6520*/  @!P0 SYNCS.PHASECHK.TRANS64 P0, [R8+URZ], R5 ;  /* 0x00000005080085a7 */ /* 0x000e64000800007f */
[----:B-1----:R-:W-:Y:S05]  /*6530*/  @!P0 BRA `(.L_x_89) ;  /* 0xfffffffc00f08947 */ /* 0x002fea000383ffff */
[----:B------:R-:W-:Y:S05]  /*6540*/  BRA `(.L_x_141) ;  /* 0xffffffe400587947 */ /* 0x000fea000383ffff */
.L_x_90:
[----:B0-----:R0:W1:Y:S02]  /*6550*/  SYNCS.PHASECHK.TRANS64.TRYWAIT P0, [R9+URZ], R4 ;  /* 0x00000004090075a7 */ /* 0x001064000800017f */
[----:B-1----:R-:W-:Y:S05]  /*6560*/  @!P0 NANOSLEEP.SYNCS 0x989680 ;  /* 0x009896800000895d */ /* 0x002fea0003900000 */
[----:B------:R-:W1:Y:S02]  /*6570*/  @!P0 SYNCS.PHASECHK.TRANS64 P0, [R9+URZ], R4 ;  /* 0x00000004090085a7 */ /* 0x000e64000800007f */
[----:B-1----:R-:W-:Y:S05]  /*6580*/  @!P0 BRA `(.L_x_90) ;  /* 0xfffffffc00f08947 */ /* 0x002fea000383ffff */
[----:B------:R-:W-:Y:S05]  /*6590*/  BRA `(.L_x_142) ;  /* 0xffffffe400687947 */ /* 0x000fea000383ffff */
.L_x_91:
[----:B0-----:R0:W1:Y:S02]  /*65a0*/  SYNCS.PHASECHK.TRANS64.TRYWAIT P0, [R8+URZ], R5 ;  /* 0x00000005080075a7 */ /* 0x001064000800017f */
[----:B-1----:R-:W-:Y:S05]  /*65b0*/  @!P0 NANOSLEEP.SYNCS 0x989680 ;  /* 0x009896800000895d */ /* 0x002fea0003900000 */
[----:B------:R-:W1:Y:S02]  /*65c0*/  @!P0 SYNCS.PHASECHK.TRANS64 P0, [R8+URZ], R5 ;  /* 0x00000005080085a7 */ /* 0x000e64000800007f */
[----:B-1----:R-:W-:Y:S05]  /*65d0*/  @!P0 BRA `(.L_x_91) ;  /* 0xfffffffc00f08947 */ /* 0x002fea000383ffff */
[----:B------:R-:W-:Y:S05]  /*65e0*/  BRA `(.L_x_143) ;  /* 0xffffffe400787947 */ /* 0x000fea000383ffff */
.L_x_92:
[----:B0-----:R0:W1:Y:S02]  /*65f0*/  SYNCS.PHASECHK.TRANS64.TRYWAIT P0, [R9+URZ], R4 ;  /* 0x00000004090075a7 */ /* 0x001064000800017f */
[----:B-1----:R-:W-:Y:S05]  /*6600*/  @!P0 NANOSLEEP.SYNCS 0x989680 ;  /* 0x009896800000895d */ /* 0x002fea0003900000 */
[----:B------:R-:W1:Y:S02]  /*6610*/  @!P0 SYNCS.PHASECHK.TRANS64 P0, [R9+URZ], R4 ;  /* 0x00000004090085a7 */ /* 0x000e64000800007f */
[----:B-1----:R-:W-:Y:S05]  /*6620*/  @!P0 BRA `(.L_x_92) ;  /* 0xfffffffc00f08947 */ /* 0x002fea000383ffff */
[----:B------:R-:W-:Y:S05]  /*6630*/  BRA `(.L_x_144) ;  /* 0xffffffe400887947 */ /* 0x000fea000383ffff */
.L_x_93:
[----:B0-----:R0:W1:Y:S02]  /*6640*/  SYNCS.PHASECHK.TRANS64.TRYWAIT P0, [R8+URZ], R5 ;  /* 0x00000005080075a7 */ /* 0x001064000800017f */
[----:B-1----:R-:W-:Y:S05]  /*6650*/  @!P0 NANOSLEEP.SYNCS 0x989680 ;  /* 0x009896800000895d */ /* 0x002fea0003900000 */
[----:B------:R-:W1:Y:S02]  /*6660*/  @!P0 SYNCS.PHASECHK.TRANS64 P0, [R8+URZ], R5 ;  /* 0x00000005080085a7 */ /* 0x000e64000800007f */
[----:B-1----:R-:W-:Y:S05]  /*6670*/  @!P0 BRA `(.L_x_93) ;  /* 0xfffffffc00f08947 */ /* 0x002fea000383ffff */
[----:B------:R-:W-:Y:S05]  /*6680*/  BRA `(.L_x_145) ;  /* 0xffffffe400987947 */ /* 0x000fea000383ffff */
.L_x_94:
[----:B0-----:R0:W1:Y:S02]  /*6690*/  SYNCS.PHASECHK.TRANS64.TRYWAIT P0, [R9+URZ], R4 ;  /* 0x00000004090075a7 */ /* 0x001064000800017f */
[----:B-1----:R-:W-:Y:S05]  /*66a0*/  @!P0 NANOSLEEP.SYNCS 0x989680 ;  /* 0x009896800000895d */ /* 0x002fea0003900000 */
[----:B------:R-:W1:Y:S02]  /*66b0*/  @!P0 SYNCS.PHASECHK.TRANS64 P0, [R9+URZ], R4 ;  /* 0x00000004090085a7 */ /* 0x000e64000800007f */
[----:B-1----:R-:W-:Y:S05]  /*66c0*/  @!P0 BRA `(.L_x_94) ;  /* 0xfffffffc00f08947 */ /* 0x002fea000383ffff */
[----:B------:R-:W-:Y:S05]  /*66d0*/  BRA `(.L_x_146) ;  /* 0xffffffe400a87947 */ /* 0x000fea000383ffff */
.L_x_95:
[----:B0-----:R0:W1:Y:S02]  /*66e0*/  SYNCS.PHASECHK.TRANS64.TRYWAIT P0, [R8+URZ], R5 ;  /* 0x00000005080075a7 */ /* 0x001064000800017f */
[----:B-1----:R-:W-:Y:S05]  /*66f0*/  @!P0 NANOSLEEP.SYNCS 0x989680 ;  /* 0x009896800000895d */ /* 0x002fea0003900000 */
[----:B------:R-:W1:Y:S02]  /*6700*/  @!P0 SYNCS.PHASECHK.TRANS64 P0, [R8+URZ], R5 ;  /* 0x00000005080085a7 */ /* 0x000e64000800007f */
[----:B-1----:R-:W-:Y:S05]  /*6710*/  @!P0 BRA `(.L_x_95) ;  /* 0xfffffffc00f08947 */ /* 0x002fea000383ffff */
[----:B------:R-:W-:Y:S05]  /*6720*/  BRA `(.L_x_147) ;  /* 0xffffffe400b87947 */ /* 0x000fea000383ffff */
.L_x_96:
[----:B0-----:R0:W1:Y:S02]  /*6730*/  SYNCS.PHASECHK.TRANS64.TRYWAIT P0, [R9+URZ], R4 ;  /* 0x00000004090075a7 */ /* 0x001064000800017f */
[----:B-1----:R-:W-:Y:S05]  /*6740*/  @!P0 NANOSLEEP.SYNCS 0x989680 ;  /* 0x009896800000895d */ /* 0x002fea0003900000 */
[----:B------:R-:W1:Y:S02]  /*6750*/  @!P0 SYNCS.PHASECHK.TRANS64 P0, [R9+URZ], R4 ;  /* 0x00000004090085a7 */ /* 0x000e64000800007f */
[----:B-1----:R-:W-:Y:S05]  /*6760*/  @!P0 BRA `(.L_x_96) ;  /* 0xfffffffc00f08947 */ /* 0x002fea000383ffff */
[----:B------:R-:W-:Y:S05]  /*6770*/  BRA `(.L_x_148) ;  /* 0xffffffe400c87947 */ /* 0x000fea000383ffff */
.L_x_97:
[----:B0-----:R0:W1:Y:S02]  /*6780*/  SYNCS.PHASECHK.TRANS64.TRYWAIT P0, [R8+URZ], R5 ;  /* 0x00000005080075a7 */ /* 0x001064000800017f */
[----:B-1----:R-:W-:Y:S05]  /*6790*/  @!P0 NANOSLEEP.SYNCS 0x989680 ;  /* 0x009896800000895d */ /* 0x002fea0003900000 */
[----:B------:R-:W1:Y:S02]  /*67a0*/  @!P0 SYNCS.PHASECHK.TRANS64 P0, [R8+URZ], R5 ;  /* 0x00000005080085a7 */ /* 0x000e64000800007f */
[----:B-1----:R-:W-:Y:S05]  /*67b0*/  @!P0 BRA `(.L_x_97) ;  /* 0xfffffffc00f08947 */ /* 0x002fea000383ffff */
[----:B------:R-:W-:Y:S05]  /*67c0*/  BRA `(.L_x_149) ;  /* 0xffffffe400d87947 */ /* 0x000fea000383ffff */
.L_x_98:
[----:B0-----:R0:W1:Y:S02]  /*67d0*/  SYNCS.PHASECHK.TRANS64.TRYWAIT P0, [R9+URZ], R4 ;  /* 0x00000004090075a7 */ /* 0x001064000800017f */
[----:B-1----:R-:W-:Y:S05]  /*67e0*/  @!P0 NANOSLEEP.SYNCS 0x989680 ;  /* 0x009896800000895d */ /* 0x002fea0003900000 */
[----:B------:R-:W1:Y:S02]  /*67f0*/  @!P0 SYNCS.PHASECHK.TRANS64 P0, [R9+URZ], R4 ;  /* 0x00000004090085a7 */ /* 0x000e64000800007f */
[----:B-1----:R-:W-:Y:S05]  /*6800*/  @!P0 BRA `(.L_x_98) ;  /* 0xfffffffc00f08947 */ /* 0x002fea000383ffff */
[----:B------:R-:W-:Y:S05]  /*6810*/  BRA `(.L_x_150) ;  /* 0xffffffe400e87947 */ /* 0x000fea000383ffff */
.L_x_99:
[----:B0-----:R0:W1:Y:S02]  /*6820*/  SYNCS.PHASECHK.TRANS64.TRYWAIT P0, [R8+URZ], R5 ;  /* 0x00000005080075a7 */ /* 0x001064000800017f */
[----:B-1----:R-:W-:Y:S05]  /*6830*/  @!P0 NANOSLEEP.SYNCS 0x989680 ;  /* 0x009896800000895d */ /* 0x002fea0003900000 */
[----:B------:R-:W1:Y:S02]  /*6840*/  @!P0 SYNCS.PHASECHK.TRANS64 P0, [R8+URZ], R5 ;  /* 0x00000005080085a7 */ /* 0x000e64000800007f */
[----:B-1----:R-:W-:Y:S05]  /*6850*/  @!P0 BRA `(.L_x_99) ;  /* 0xfffffffc00f08947 */ /* 0x002fea000383ffff */
[----:B------:R-:W-:Y:S05]  /*6860*/  BRA `(.L_x_151) ;  /* 0xffffffe400f87947 */ /* 0x000fea000383ffff */
.L_x_100:
[----:B0-----:R0:W1:Y:S02]  /*6870*/  SYNCS.PHASECHK.TRANS64.TRYWAIT P0, [R9+URZ], R4 ;  /* 0x00000004090075a7 */ /* 0x001064000800017f */
[----:B-1----:R-:W-:Y:S05]  /*6880*/  @!P0 NANOSLEEP.SYNCS 0x989680 ;  /* 0x009896800000895d */ /* 0x002fea0003900000 */
[----:B------:R-:W1:Y:S02]  /*6890*/  @!P0 SYNCS.PHASECHK.TRANS64 P0, [R9+URZ], R4 ;  /* 0x00000004090085a7 */ /* 0x000e64000800007f */
[----:B-1----:R-:W-:Y:S05]  /*68a0*/  @!P0 BRA `(.L_x_100) ;  /* 0xfffffffc00f08947 */ /* 0x002fea000383ffff */
[----:B------:R-:W-:Y:S05]  /*68b0*/  BRA `(.L_x_152) ;  /* 0xffffffe800087947 */ /* 0x000fea000383ffff */
.L_x_101:
[----:B0-----:R0:W1:Y:S02]  /*68c0*/  SYNCS.PHASECHK.TRANS64.TRYWAIT P0, [R8+URZ], R5 ;  /* 0x00000005080075a7 */ /* 0x001064000800017f */
[----:B-1----:R-:W-:Y:S05]  /*68d0*/  @!P0 NANOSLEEP.SYNCS 0x989680 ;  /* 0x009896800000895d */ /* 0x002fea0003900000 */
[----:B------:R-:W1:Y:S02]  /*68e0*/  @!P0 SYNCS.PHASECHK.TRANS64 P0, [R8+URZ], R5 ;  /* 0x00000005080085a7 */ /* 0x000e64000800007f */
[----:B-1----:R-:W-:Y:S05]  /*68f0*/  @!P0 BRA `(.L_x_101) ;  /* 0xfffffffc00f08947 */ /* 0x002fea000383ffff */
[----:B------:R-:W-:Y:S05]  /*6900*/  BRA `(.L_x_153) ;  /* 0xffffffe800187947 */ /* 0x000fea000383ffff */
.L_x_102:
[----:B0-----:R0:W1:Y:S02]  /*6910*/  SYNCS.PHASECHK.TRANS64.TRYWAIT P0, [R9+URZ], R4 ;  /* 0x00000004090075a7 */ /* 0x001064000800017f */
[----:B-1----:R-:W-:Y:S05]  /*6920*/  @!P0 NANOSLEEP.SYNCS 0x989680 ;  /* 0x009896800000895d */ /* 0x002fea0003900000 */
[----:B------:R-:W1:Y:S02]  /*6930*/  @!P0 SYNCS.PHASECHK.TRANS64 P0, [R9+URZ], R4 ;  /* 0x00000004090085a7 */ /* 0x000e64000800007f */
[----:B-1----:R-:W-:Y:S05]  /*6940*/  @!P0 BRA `(.L_x_102) ;  /* 0xfffffffc00f08947 */ /* 0x002fea000383ffff */
[----:B------:R-:W-:Y:S05]  /*6950*/  BRA `(.L_x_154) ;  /* 0xffffffe800287947 */ /* 0x000fea000383ffff */
.L_x_103:
[----:B0-----:R0:W1:Y:S02]  /*6960*/  SYNCS.PHASECHK.TRANS64.TRYWAIT P0, [R8+URZ], R5 ;  /* 0x00000005080075a7 */ /* 0x001064000800017f */
[----:B-1----:R-:W-:Y:S05]  /*6970*/  @!P0 NANOSLEEP.SYNCS 0x989680 ;  /* 0x009896800000895d */ /* 0x002fea0003900000 */
[----:B------:R-:W1:Y:S02]  /*6980*/  @!P0 SYNCS.PHASECHK.TRANS64 P0, [R8+URZ], R5 ;  /* 0x00000005080085a7 */ /* 0x000e64000800007f */
[----:B-1----:R-:W-:Y:S05]  /*6990*/  @!P0 BRA `(.L_x_103) ;  /* 0xfffffffc00f08947 */ /* 0x002fea000383ffff */
[----:B------:R-:W-:Y:S05]  /*69a0*/  BRA `(.L_x_155) ;  /* 0xffffffe800387947 */ /* 0x000fea000383ffff */
.L_x_104:
[----:B0-----:R0:W1:Y:S02]  /*69b0*/  SYNCS.PHASECHK.TRANS64.TRYWAIT P0, [R9+URZ], R4 ;  /* 0x00000004090075a7 */ /* 0x001064000800017f */
[----:B-1----:R-:W-:Y:S05]  /*69c0*/  @!P0 NANOSLEEP.SYNCS 0x989680 ;  /* 0x009896800000895d */ /* 0x002fea0003900000 */
[----:B------:R-:W1:Y:S02]  /*69d0*/  @!P0 SYNCS.PHASECHK.TRANS64 P0, [R9+URZ], R4 ;  /* 0x00000004090085a7 */ /* 0x000e64000800007f */
[----:B-1----:R-:W-:Y:S05]  /*69e0*/  @!P0 BRA `(.L_x_104) ;  /* 0xfffffffc00f08947 */ /* 0x002fea000383ffff */
[----:B------:R-:W-:Y:S05]  /*69f0*/  BRA `(.L_x_156) ;  /* 0xffffffe800487947 */ /* 0x000fea000383ffff */
.L_x_105:
[----:B0-----:R0:W1:Y:S02]  /*6a00*/  SYNCS.PHASECHK.TRANS64.TRYWAIT P0, [R8+URZ], R5 ;  /* 0x00000005080075a7 */ /* 0x001064000800017f */
[----:B-1----:R-:W-:Y:S05]  /*6a10*/  @!P0 NANOSLEEP.SYNCS 0x989680 ;  /* 0x009896800000895d */ /* 0x002fea0003900000 */
[----:B------:R-:W1:Y:S02]  /*6a20*/  @!P0 SYNCS.PHASECHK.TRANS64 P0, [R8+URZ], R5 ;  /* 0x00000005080085a7 */ /* 0x000e64000800007f */
[----:B-1----:R-:W-:Y:S05]  /*6a30*/  @!P0 BRA `(.L_x_105) ;  /* 0xfffffffc00f08947 */ /* 0x002fea000383ffff */
[----:B------:R-:W-:Y:S05]  /*6a40*/  BRA `(.L_x_157) ;  /* 0xffffffe800587947 */ /* 0x000fea000383ffff */
.L_x_106:
[----:B0-----:R0:W1:Y:S02]  /*6a50*/  SYNCS.PHASECHK.TRANS64.TRYWAIT P0, [R9+URZ], R4 ;  /* 0x00000004090075a7 */ /* 0x001064000800017f */
[----:B-1----:R-:W-:Y:S05]  /*6a60*/  @!P0 NANOSLEEP.SYNCS 0x989680 ;  /* 0x009896800000895d */ /* 0x002fea0003900000 */
[----:B------:R-:W1:Y:S02]  /*6a70*/  @!P0 SYNCS.PHASECHK.TRANS64 P0, [R9+URZ], R4 ;  /* 0x00000004090085a7 */ /* 0x000e64000800007f */
[----:B-1----:R-:W-:Y:S05]  /*6a80*/  @!P0 BRA `(.L_x_106) ;  /* 0xfffffffc00f08947 */ /* 0x002fea000383ffff */
[----:B------:R-:W-:Y:S05]  /*6a90*/  BRA `(.L_x_158) ;  /* 0xffffffe800687947 */ /* 0x000fea000383ffff */
.L_x_107:
[----:B0-----:R0:W1:Y:S02]  /*6aa0*/  SYNCS.PHASECHK.TRANS64.TRYWAIT P0, [R8+URZ], R5 ;  /* 0x00000005080075a7 */ /* 0x001064000800017f */
[----:B-1----:R-:W-:Y:S05]  /*6ab0*/  @!P0 NANOSLEEP.SYNCS 0x989680 ;  /* 0x009896800000895d */ /* 0x002fea0003900000 */
[----:B------:R-:W1:Y:S02]  /*6ac0*/  @!P0 SYNCS.PHASECHK.TRANS64 P0, [R8+URZ], R5 ;  /* 0x00000005080085a7 */ /* 0x000e64000800007f */
[----:B-1----:R-:W-:Y:S05]  /*6ad0*/  @!P0 BRA `(.L_x_107) ;  /* 0xfffffffc00f08947 */ /* 0x002fea000383ffff */
[----:B------:R-:W-:Y:S05]  /*6ae0*/  BRA `(.L_x_159) ;  /* 0xffffffe800787947 */ /* 0x000fea000383ffff */
.L_x_108:
[----:B0-----:R0:W1:Y:S02]  /*6af0*/  SYNCS.PHASECHK.TRANS64.TRYWAIT P0, [R9+URZ], R4 ;  /* 0x00000004090075a7 */ /* 0x001064000800017f */
[----:B-1----:R-:W-:Y:S05]  /*6b00*/  @!P0 NANOSLEEP.SYNCS 0x989680 ;  /* 0x009896800000895d */ /* 0x002fea0003900000 */
[----:B------:R-:W1:Y:S02]  /*6b10*/  @!P0 SYNCS.PHASECHK.TRANS64 P0, [R9+URZ], R4 ;  /* 0x00000004090085a7 */ /* 0x000e64000800007f */
[----:B-1----:R-:W-:Y:S05]  /*6b20*/  @!P0 BRA `(.L_x_108) ;  /* 0xfffffffc00f08947 */ /* 0x002fea000383ffff */
[----:B------:R-:W-:Y:S05]  /*6b30*/  BRA `(.L_x_160) ;  /* 0xffffffe800887947 */ /* 0x000fea000383ffff */
.L_x_109:
[----:B0-----:R0:W1:Y:S02]  /*6b40*/  SYNCS.PHASECHK.TRANS64.TRYWAIT P0, [R8+URZ], R5 ;  /* 0x00000005080075a7 */ /* 0x001064000800017f */
[----:B-1----:R-:W-:Y:S05]  /*6b50*/  @!P0 NANOSLEEP.SYNCS 0x989680 ;  /* 0x009896800000895d */ /* 0x002fea0003900000 */
[----:B------:R-:W1:Y:S02]  /*6b60*/  @!P0 SYNCS.PHASECHK.TRANS64 P0, [R8+URZ], R5 ;  /* 0x00000005080085a7 */ /* 0x000e64000800007f */
[----:B-1----:R-:W-:Y:S05]  /*6b70*/  @!P0 BRA `(.L_x_109) ;  /* 0xfffffffc00f08947 */ /* 0x002fea000383ffff */
[----:B------:R-:W-:Y:S05]  /*6b80*/  BRA `(.L_x_161) ;  /* 0xffffffe800987947 */ /* 0x000fea000383ffff */
.L_x_110:
[----:B0-----:R0:W1:Y:S02]  /*6b90*/  SYNCS.PHASECHK.TRANS64.TRYWAIT P0, [R9+URZ], R4 ;  /* 0x00000004090075a7 */ /* 0x001064000800017f */
[----:B-1----:R-:W-:Y:S05]  /*6ba0*/  @!P0 NANOSLEEP.SYNCS 0x989680 ;  /* 0x009896800000895d */ /* 0x002fea0003900000 */
[----:B------:R-:W1:Y:S02]  /*6bb0*/  @!P0 SYNCS.PHASECHK.TRANS64 P0, [R9+URZ], R4 ;  /* 0x00000004090085a7 */ /* 0x000e64000800007f */
[----:B-1----:R-:W-:Y:S05]  /*6bc0*/  @!P0 BRA `(.L_x_110) ;  /* 0xfffffffc00f08947 */ /* 0x002fea000383ffff */
[----:B------:R-:W-:Y:S05]  /*6bd0*/  BRA `(.L_x_162) ;  /* 0xffffffe800a87947 */ /* 0x000fea000383ffff */
.L_x_111:
[----:B0-----:R0:W1:Y:S02]  /*6be0*/  SYNCS.PHASECHK.TRANS64.TRYWAIT P0, [R8+URZ], R5 ;  /* 0x00000005080075a7 */ /* 0x001064000800017f */
[----:B-1----:R-:W-:Y:S05]  /*6bf0*/  @!P0 NANOSLEEP.SYNCS 0x989680 ;  /* 0x009896800000895d */ /* 0x002fea0003900000 */
[----:B------:R-:W1:Y:S02]  /*6c00*/  @!P0 SYNCS.PHASECHK.TRANS64 P0, [R8+URZ], R5 ;  /* 0x00000005080085a7 */ /* 0x000e64000800007f */
[----:B-1----:R-:W-:Y:S05]  /*6c10*/  @!P0 BRA `(.L_x_111) ;  /* 0xfffffffc00f08947 */ /* 0x002fea000383ffff */
[----:B------:R-:W-:Y:S05]  /*6c20*/  BRA `(.L_x_163) ;  /* 0xffffffe800b87947 */ /* 0x000fea000383ffff */
.L_x_112:
[----:B0-----:R0:W1:Y:S02]  /*6c30*/  SYNCS.PHASECHK.TRANS64.TRYWAIT P0, [R9+URZ], R4 ;  /* 0x00000004090075a7 */ /* 0x001064000800017f */
[----:B-1----:R-:W-:Y:S05]  /*6c40*/  @!P0 NANOSLEEP.SYNCS 0x989680 ;  /* 0x009896800000895d */ /* 0x002fea0003900000 */
[----:B------:R-:W1:Y:S02]  /*6c50*/  @!P0 SYNCS.PHASECHK.TRANS64 P0, [R9+URZ], R4 ;  /* 0x00000004090085a7 */ /* 0x000e64000800007f */
[----:B-1----:R-:W-:Y:S05]  /*6c60*/  @!P0 BRA `(.L_x_112) ;  /* 0xfffffffc00f08947 */ /* 0x002fea000383ffff */
[----:B------:R-:W-:Y:S05]  /*6c70*/  BRA `(.L_x_164) ;  /* 0xffffffe800c87947 */ /* 0x000fea000383ffff */
.L_x_113:
[----:B0-----:R0:W1:Y:S02]  /*6c80*/  SYNCS.PHASECHK.TRANS64.TRYWAIT P0, [R8+URZ], R5 ;  /* 0x00000005080075a7 */ /* 0x001064000800017f */
[----:B-1----:R-:W-:Y:S05]  /*6c90*/  @!P0 NANOSLEEP.SYNCS 0x989680 ;  /* 0x009896800000895d */ /* 0x002fea0003900000 */
[----:B------:R-:W1:Y:S02]  /*6ca0*/  @!P0 SYNCS.PHASECHK.TRANS64 P0, [R8+URZ], R5 ;  /* 0x00000005080085a7 */ /* 0x000e64000800007f */
[----:B-1----:R-:W-:Y:S05]  /*6cb0*/  @!P0 BRA `(.L_x_113) ;  /* 0xfffffffc00f08947 */ /* 0x002fea000383ffff */
[----:B------:R-:W-:Y:S05]  /*6cc0*/  BRA `(.L_x_165) ;  /* 0xffffffe800d87947 */ /* 0x000fea000383ffff */
.L_x_114:
[----:B0-----:R0:W1:Y:S02]  /*6cd0*/  SYNCS.PHASECHK.TRANS64.TRYWAIT P0, [R9+URZ], R4 ;  /* 0x00000004090075a7 */ /* 0x001064000800017f */
[----:B-1----:R-:W-:Y:S05]  /*6ce0*/  @!P0 NANOSLEEP.SYNCS 0x989680 ;  /* 0x009896800000895d */ /* 0x002fea0003900000 */
[----:B------:R-:W1:Y:S02]  /*6cf0*/  @!P0 SYNCS.PHASECHK.TRANS64 P0, [R9+URZ], R4 ;  /* 0x00000004090085a7 */ /* 0x000e64000800007f */
[----:B-1----:R-:W-:Y:S05]  /*6d00*/  @!P0 BRA `(.L_x_114) ;  /* 0xfffffffc00f08947 */ /* 0x002fea000383ffff */
[----:B------:R-:W-:Y:S05]  /*6d10*/  BRA `(.L_x_166) ;  /* 0xffffffe800e87947 */ /* 0x000fea000383ffff */
.L_x_115:
[----:B0-----:R0:W1:Y:S02]  /*6d20*/  SYNCS.PHASECHK.TRANS64.TRYWAIT P0, [R8+URZ], R5 ;  /* 0x00000005080075a7 */ /* 0x001064000800017f */
[----:B-1----:R-:W-:Y:S05]  /*6d30*/  @!P0 NANOSLEEP.SYNCS 0x989680 ;  /* 0x009896800000895d */ /* 0x002fea0003900000 */
[----:B------:R-:W1:Y:S02]  /*6d40*/  @!P0 SYNCS.PHASECHK.TRANS64 P0, [R8+URZ], R5 ;  /* 0x00000005080085a7 */ /* 0x000e64000800007f */
[----:B-1----:R-:W-:Y:S05]  /*6d50*/  @!P0 BRA `(.L_x_115) ;  /* 0xfffffffc00f08947 */ /* 0x002fea000383ffff */
[----:B------:R-:W-:Y:S05]  /*6d60*/  BRA `(.L_x_167) ;  /* 0xffffffe800f87947 */ /* 0x000fea000383ffff */
.L_x_116:
[----:B0-----:R0:W1:Y:S02]  /*6d70*/  SYNCS.PHASECHK.TRANS64.TRYWAIT P0, [R9+URZ], R4 ;  /* 0x00000004090075a7 */ /* 0x001064000800017f */
[----:B-1----:R-:W-:Y:S05]  /*6d80*/  @!P0 NANOSLEEP.SYNCS 0x989680 ;  /* 0x009896800000895d */ /* 0x002fea0003900000 */
[----:B------:R-:W1:Y:S02]  /*6d90*/  @!P0 SYNCS.PHASECHK.TRANS64 P0, [R9+URZ], R4 ;  /* 0x00000004090085a7 */ /* 0x000e64000800007f */
[----:B-1----:R-:W-:Y:S05]  /*6da0*/  @!P0 BRA `(.L_x_116) ;  /* 0xfffffffc00f08947 */ /* 0x002fea000383ffff */
[----:B------:R-:W-:Y:S05]  /*6db0*/  BRA `(.L_x_168) ;  /* 0xffffffec00087947 */ /* 0x000fea000383ffff */
.L_x_117:
[----:B0-----:R0:W1:Y:S02]  /*6dc0*/  SYNCS.PHASECHK.TRANS64.TRYWAIT P0, [R8+URZ], R5 ;  /* 0x00000005080075a7 */ /* 0x001064000800017f */
[----:B-1----:R-:W-:Y:S05]  /*6dd0*/  @!P0 NANOSLEEP.SYNCS 0x989680 ;  /* 0x009896800000895d */ /* 0x002fea0003900000 */
[----:B------:R-:W1:Y:S02]  /*6de0*/  @!P0 SYNCS.PHASECHK.TRANS64 P0, [R8+URZ], R5 ;  /* 0x00000005080085a7 */ /* 0x000e64000800007f */
[----:B-1----:R-:W-:Y:S05]  /*6df0*/  @!P0 BRA `(.L_x_117) ;  /* 0xfffffffc00f08947 */ /* 0x002fea000383ffff */
[----:B------:R-:W-:Y:S05]  /*6e00*/  BRA `(.L_x_169) ;  /* 0xffffffec00187947 */ /* 0x000fea000383ffff */
.L_x_118:
[----:B0-----:R0:W1:Y:S02]  /*6e10*/  SYNCS.PHASECHK.TRANS64.TRYWAIT P0, [R9+URZ], R4 ;  /* 0x00000004090075a7 */ /* 0x001064000800017f */
[----:B-1----:R-:W-:Y:S05]  /*6e20*/  @!P0 NANOSLEEP.SYNCS 0x989680 ;  /* 0x009896800000895d */ /* 0x002fea0003900000 */
[----:B------:R-:W1:Y:S02]  /*6e30*/  @!P0 SYNCS.PHASECHK.TRANS64 P0, [R9+URZ], R4 ;  /* 0x00000004090085a7 */ /* 0x000e64000800007f */
[----:B-1----:R-:W-:Y:S05]  /*6e40*/  @!P0 BRA `(.L_x_118) ;  /* 0xfffffffc00f08947 */ /* 0x002fea000383ffff */
[----:B------:R-:W-:Y:S05]  /*6e50*/  BRA `(.L_x_170) ;  /* 0xffffffec00287947 */ /* 0x000fea000383ffff */
.L_x_119:
[----:B0-----:R0:W1:Y:S02]  /*6e60*/  SYNCS.PHASECHK.TRANS64.TRYWAIT P0, [R8+URZ], R5 ;  /* 0x00000005080075a7 */ /* 0x001064000800017f */
[----:B-1----:R-:W-:Y:S05]  /*6e70*/  @!P0 NANOSLEEP.SYNCS 0x989680 ;  /* 0x009896800000895d */ /* 0x002fea0003900000 */
[----:B------:R-:W1:Y:S02]  /*6e80*/  @!P0 SYNCS.PHASECHK.TRANS64 P0, [R8+URZ], R5 ;  /* 0x00000005080085a7 */ /* 0x000e64000800007f */
[----:B-1----:R-:W-:Y:S05]  /*6e90*/  @!P0 BRA `(.L_x_119) ;  /* 0xfffffffc00f08947 */ /* 0x002fea000383ffff */
[----:B------:R-:W-:Y:S05]  /*6ea0*/  BRA `(.L_x_171) ;  /* 0xffffffec00387947 */ /* 0x000fea000383ffff */
.L_x_120:
[----:B0-----:R0:W1:Y:S02]  /*6eb0*/  SYNCS.PHASECHK.TRANS64.TRYWAIT P0, [R9+URZ], R4 ;  /* 0x00000004090075a7 */ /* 0x001064000800017f */
[----:B-1----:R-:W-:Y:S05]  /*6ec0*/  @!P0 NANOSLEEP.SYNCS 0x989680 ;  /* 0x009896800000895d */ /* 0x002fea0003900000 */
[----:B------:R-:W1:Y:S02]  /*6ed0*/  @!P0 SYNCS.PHASECHK.TRANS64 P0, [R9+URZ], R4 ;  /* 0x00000004090085a7 */ /* 0x000e64000800007f */
[----:B-1----:R-:W-:Y:S05]  /*6ee0*/  @!P0 BRA `(.L_x_120) ;  /* 0xfffffffc00f08947 */ /* 0x002fea000383ffff */
[----:B------:R-:W-:Y:S05]  /*6ef0*/  BRA `(.L_x_172) ;  /* 0xffffffec00487947 */ /* 0x000fea000383ffff */
.L_x_121:
[----:B0-----:R0:W1:Y:S02]  /*6f00*/  SYNCS.PHASECHK.TRANS64.TRYWAIT P0, [R8+URZ], R5 ;  /* 0x00000005080075a7 */ /* 0x001064000800017f */
[----:B-1----:R-:W-:Y:S05]  /*6f10*/  @!P0 NANOSLEEP.SYNCS 0x989680 ;  /* 0x009896800000895d */ /* 0x002fea0003900000 */
[----:B------:R-:W1:Y:S02]  /*6f20*/  @!P0 SYNCS.PHASECHK.TRANS64 P0, [R8+URZ], R5 ;  /* 0x00000005080085a7 */ /* 0x000e64000800007f */
[----:B-1----:R-:W-:Y:S05]  /*6f30*/  @!P0 BRA `(.L_x_121) ;  /* 0xfffffffc00f08947 */ /* 0x002fea000383ffff */
[----:B------:R-:W-:Y:S05]  /*6f40*/  BRA `(.L_x_173) ;  /* 0xffffffec00587947 */ /* 0x000fea000383ffff */
.L_x_122:
[----:B0-----:R0:W1:Y:S02]  /*6f50*/  SYNCS.PHASECHK.TRANS64.TRYWAIT P0, [R9+URZ], R4 ;  /* 0x00000004090075a7 */ /* 0x001064000800017f */
[----:B-1----:R-:W-:Y:S05]  /*6f60*/  @!P0 NANOSLEEP.SYNCS 0x989680 ;  /* 0x009896800000895d */ /* 0x002fea0003900000 */
[----:B------:R-:W1:Y:S02]  /*6f70*/  @!P0 SYNCS.PHASECHK.TRANS64 P0, [R9+URZ], R4 ;  /* 0x00000004090085a7 */ /* 0x000e64000800007f */
[----:B-1----:R-:W-:Y:S05]  /*6f80*/  @!P0 BRA `(.L_x_122) ;  /* 0xfffffffc00f08947 */ /* 0x002fea000383ffff */
[----:B------:R-:W-:Y:S05]  /*6f90*/  BRA `(.L_x_174) ;  /* 0xffffffec00687947 */ /* 0x000fea000383ffff */
.L_x_123:
[----:B0-----:R0:W1:Y:S02]  /*6fa0*/  SYNCS.PHASECHK.TRANS64.TRYWAIT P0, [R8+URZ], R5 ;  /* 0x00000005080075a7 */ /* 0x001064000800017f */
[----:B-1----:R-:W-:Y:S05]  /*6fb0*/  @!P0 NANOSLEEP.SYNCS 0x989680 ;  /* 0x009896800000895d */ /* 0x002fea0003900000 */
[----:B------:R-:W1:Y:S02]  /*6fc0*/  @!P0 SYNCS.PHASECHK.TRANS64 P0, [R8+URZ], R5 ;  /* 0x00000005080085a7 */ /* 0x000e64000800007f */
[----:B-1----:R-:W-:Y:S05]  /*6fd0*/  @!P0 BRA `(.L_x_123) ;  /* 0xfffffffc00f08947 */ /* 0x002fea000383ffff */
[----:B------:R-:W-:Y:S05]  /*6fe0*/  BRA `(.L_x_175) ;  /* 0xffffffec00787947 */ /* 0x000fea000383ffff */
.L_x_124:
[----:B0-----:R0:W1:Y:S02]  /*6ff0*/  SYNCS.PHASECHK.TRANS64.TRYWAIT P0, [R9+URZ], R4 ;  /* 0x00000004090075a7 */ /* 0x001064000800017f */
[----:B-1----:R-:W-:Y:S05]  /*7000*/  @!P0 NANOSLEEP.SYNCS 0x989680 ;  /* 0x009896800000895d */ /* 0x002fea0003900000 */
[----:B------:R-:W1:Y:S02]  /*7010*/  @!P0 SYNCS.PHASECHK.TRANS64 P0, [R9+URZ], R4 ;  /* 0x00000004090085a7 */ /* 0x000e64000800007f */
[----:B-1----:R-:W-:Y:S05]  /*7020*/  @!P0 BRA `(.L_x_124) ;  /* 0xfffffffc00f08947 */ /* 0x002fea000383ffff */
[----:B------:R-:W-:Y:S05]  /*7030*/  BRA `(.L_x_176) ;  /* 0xffffffec00887947 */ /* 0x000fea000383ffff */
.L_x_125:
[----:B0-----:R0:W1:Y:S02]  /*7040*/  SYNCS.PHASECHK.TRANS64.TRYWAIT P0, [R8+URZ], R5 ;  /* 0x00000005080075a7 */ /* 0x001064000800017f */
[----:B-1----:R-:W-:Y:S05]  /*7050*/  @!P0 NANOSLEEP.SYNCS 0x989680 ;  /* 0x009896800000895d */ /* 0x002fea0003900000 */
[----:B------:R-:W1:Y:S02]  /*7060*/  @!P0 SYNCS.PHASECHK.TRANS64 P0, [R8+URZ], R5 ;  /* 0x00000005080085a7 */ /* 0x000e64000800007f */
[----:B-1----:R-:W-:Y:S05]  /*7070*/  @!P0 BRA `(.L_x_125) ;  /* 0xfffffffc00f08947 */ /* 0x002fea000383ffff */
[----:B------:R-:W-:Y:S05]  /*7080*/  BRA `(.L_x_177) ;  /* 0xffffffec00987947 */ /* 0x000fea000383ffff */
.L_x_126:
[----:B0-----:R0:W1:Y:S02]  /*7090*/  SYNCS.PHASECHK.TRANS64.TRYWAIT P0, [R9+URZ], R4 ;  /* 0x00000004090075a7 */ /* 0x001064000800017f */
[----:B-1----:R-:W-:Y:S05]  /*70a0*/  @!P0 NANOSLEEP.SYNCS 0x989680 ;  /* 0x009896800000895d */ /* 0x002fea0003900000 */
[----:B------:R-:W1:Y:S02]  /*70b0*/  @!P0 SYNCS.PHASECHK.TRANS64 P0, [R9+URZ], R4 ;  /* 0x00000004090085a7 */ /* 0x000e64000800007f */
[----:B-1----:R-:W-:Y:S05]  /*70c0*/  @!P0 BRA `(.L_x_126) ;  /* 0xfffffffc00f08947 */ /* 0x002fea000383ffff */
[----:B------:R-:W-:Y:S05]  /*70d0*/  BRA `(.L_x_178) ;  /* 0xffffffec00a87947 */ /* 0x000fea000383ffff */
.L_x_127:
[----:B0-----:R0:W1:Y:S02]  /*70e0*/  SYNCS.PHASECHK.TRANS64.TRYWAIT P0, [R8+URZ], R5 ;  /* 0x00000005080075a7 */ /* 0x001064000800017f */
[----:B-1----:R-:W-:Y:S05]  /*70f0*/  @!P0 NANOSLEEP.SYNCS 0x989680 ;  /* 0x009896800000895d */ /* 0x002fea0003900000 */
[----:B------:R-:W1:Y:S02]  /*7100*/  @!P0 SYNCS.PHASECHK.TRANS64 P0, [R8+URZ], R5 ;  /* 0x00000005080085a7 */ /* 0x000e64000800007f */
[----:B-1----:R-:W-:Y:S05]  /*7110*/  @!P0 BRA `(.L_x_127) ;  /* 0xfffffffc00f08947 */ /* 0x002fea000383ffff */
[----:B------:R-:W-:Y:S05]  /*7120*/  BRA `(.L_x_179) ;  /* 0xffffffec00b87947 */ /* 0x000fea000383ffff */
.L_x_128:
[----:B0-----:R0:W1:Y:S02]  /*7130*/  SYNCS.PHASECHK.TRANS64.TRYWAIT P0, [R9+URZ], R4 ;  /* 0x00000004090075a7 */ /* 0x001064000800017f */
[----:B-1----:R-:W-:Y:S05]  /*7140*/  @!P0 NANOSLEEP.SYNCS 0x989680 ;  /* 0x009896800000895d */ /* 0x002fea0003900000 */
[----:B------:R-:W1:Y:S02]  /*7150*/  @!P0 SYNCS.PHASECHK.TRANS64 P0, [R9+URZ], R4 ;  /* 0x00000004090085a7 */ /* 0x000e64000800007f */
[----:B-1----:R-:W-:Y:S05]  /*7160*/  @!P0 BRA `(.L_x_128) ;  /* 0xfffffffc00f08947 */ /* 0x002fea000383ffff */
[----:B------:R-:W-:Y:S05]  /*7170*/  BRA `(.L_x_180) ;  /* 0xffffffec00c87947 */ /* 0x000fea000383ffff */
.L_x_129:
[----:B0-----:R0:W1:Y:S02]  /*7180*/  SYNCS.PHASECHK.TRANS64.TRYWAIT P0, [R8+URZ], R5 ;  /* 0x00000005080075a7 */ /* 0x001064000800017f */
[----:B-1----:R-:W-:Y:S05]  /*7190*/  @!P0 NANOSLEEP.SYNCS 0x989680 ;  /* 0x009896800000895d */ /* 0x002fea0003900000 */
[----:B------:R-:W1:Y:S02]  /*71a0*/  @!P0 SYNCS.PHASECHK.TRANS64 P0, [R8+URZ], R5 ;  /* 0x00000005080085a7 */ /* 0x000e64000800007f */
[----:B-1----:R-:W-:Y:S05]  /*71b0*/  @!P0 BRA `(.L_x_129) ;  /* 0xfffffffc00f08947 */ /* 0x002fea000383ffff */
[----:B------:R-:W-:Y:S05]  /*71c0*/  BRA `(.L_x_181) ;  /* 0xffffffec00d87947 */ /* 0x000fea000383ffff */
.L_x_130:
[----:B0-----:R0:W1:Y:S02]  /*71d0*/  SYNCS.PHASECHK.TRANS64.TRYWAIT P0, [R9+URZ], R4 ;  /* 0x00000004090075a7 */ /* 0x001064000800017f */
[----:B-1----:R-:W-:Y:S05]  /*71e0*/  @!P0 NANOSLEEP.SYNCS 0x989680 ;  /* 0x009896800000895d */ /* 0x002fea0003900000 */
[----:B------:R-:W1:Y:S02]  /*71f0*/  @!P0 SYNCS.PHASECHK.TRANS64 P0, [R9+URZ], R4 ;  /* 0x00000004090085a7 */ /* 0x000e64000800007f */
[----:B-1----:R-:W-:Y:S05]  /*7200*/  @!P0 BRA `(.L_x_130) ;  /* 0xfffffffc00f08947 */ /* 0x002fea000383ffff */
[----:B------:R-:W-:Y:S05]  /*7210*/  BRA `(.L_x_182) ;  /* 0xffffffec00e87947 */ /* 0x000fea000383ffff */
.L_x_131:
[----:B0-----:R0:W1:Y:S02]  /*7220*/  SYNCS.PHASECHK.TRANS64.TRYWAIT P0, [R6+URZ], R5 ;  /* 0x00000005060075a7 */ /* 0x001064000800017f */
[----:B-1----:R-:W-:Y:S05]  /*7230*/  @!P0 NANOSLEEP.SYNCS 0x989680 ;  /* 0x009896800000895d */ /* 0x002fea0003900000 */
[----:B------:R-:W1:Y:S02]  /*7240*/  @!P0 SYNCS.PHASECHK.TRANS64 P0, [R6+URZ], R5 ;  /* 0x00000005060085a7 */ /* 0x000e64000800007f */
[----:B-1----:R-:W-:Y:S05]  /*7250*/  @!P0 BRA `(.L_x_131) ;  /* 0xfffffffc00f08947 */ /* 0x002fea000383ffff */
[----:B------:R-:W-:Y:S05]  /*7260*/  BRA `(.L_x_183) ;  /* 0xffffffec00f07947 */ /* 0x000fea000383ffff */
.L_x_184:
[----:B------:R-:W-:-:S00]  /*7270*/  BRA `(.L_x_184) ;  /* 0xfffffffc00fc7947 */ /* 0x000fc0000383ffff */
[----:B------:R-:W-:-:S00]  /*7280*/  NOP ;  /* 0x0000000000007918 */ /* 0x000fc00000000000 */
[----:B------:R-:W-:-:S00]  /*7290*/  NOP ;  /* 0x0000000000007918 */ /* 0x000fc00000000000 */
[----:B------:R-:W-:-:S00]  /*72a0*/  NOP ;  /* 0x0000000000007918 */ /* 0x000fc00000000000 */
[----:B------:R-:W-:-:S00]  /*72b0*/  NOP ;  /* 0x0000000000007918 */ /* 0x000fc00000000000 */
[----:B------:R-:W-:-:S00]  /*72c0*/  NOP ;  /* 0x0000000000007918 */ /* 0x000fc00000000000 */
[----:B------:R-:W-:-:S00]  /*72d0*/  NOP ;  /* 0x0000000000007918 */ /* 0x000fc00000000000 */
[----:B------:R-:W-:-:S00]  /*72e0*/  NOP ;  /* 0x0000000000007918 */ /* 0x000fc00000000000 */
[----:B------:R-:W-:-:S00]  /*72f0*/  NOP ;  /* 0x0000000000007918 */ /* 0x000fc00000000000 */
.L_x_185:


//--------------------- .nv.global.init           --------------------------
	.section	.nv.global.init,"aw",@progbits
.nv.global.init:
	.type		$str$22,@object
	.size		$str$22,($str$23 - $str$22)
$str$22:
        /*0000*/ 	.byte	0x6b, 0x5f, 0x74, 0x69, 0x6c, 0x65, 0x5f, 0x63, 0x6f, 0x75, 0x6e, 0x74, 0x20, 0x3e, 0x3d, 0x20
        /*0010*/ 	.byte	0x31, 0x00
	.type		$str$23,@object
	.size		$str$23,(__unnamed_1 - $str$23)
$str$23:
        /*0012*/ 	.byte	0x2f, 0x74, 0x6d, 0x70, 0x2f, 0x63, 0x75, 0x74, 0x6c, 0x61, 0x73, 0x73, 0x5f, 0x73, 0x77, 0x65
        /*0022*/ 	.byte	0x65, 0x70, 0x5f, 0x73, 0x72, 0x63, 0x2f, 0x69, 0x6e, 0x63, 0x6c, 0x75, 0x64, 0x65, 0x2f, 0x63
        /*0032*/ 	.byte	0x75, 0x74, 0x6c, 0x61, 0x73, 0x73, 0x2f, 0x67, 0x65, 0x6d, 0x6d, 0x2f, 0x63, 0x6f, 0x6c, 0x6c
        /*0042*/ 	.byte	0x65, 0x63, 0x74, 0x69, 0x76, 0x65, 0x2f, 0x73, 0x6d, 0x39, 0x30, 0x5f, 0x6d, 0x6d, 0x61, 0x5f
        /*0052*/ 	.byte	0x74, 0x6d, 0x61, 0x5f, 0x67, 0x6d, 0x6d, 0x61, 0x5f, 0x73, 0x73, 0x5f, 0x77, 0x61, 0x72, 0x70
        /*0062*/ 	.byte	0x73, 0x70, 0x65, 0x63, 0x69, 0x61, 0x6c, 0x69, 0x7a, 0x65, 0x64, 0x2e, 0x68, 0x70, 0x70, 0x00
	.type		__unnamed_1,@object
	.size		__unnamed_1,(.L_0 - __unnamed_1)
__unnamed_1:
        /*0072*/ 	.byte	0x76, 0x6f, 0x69, 0x64, 0x20, 0x63, 0x75, 0x74, 0x6c, 0x61, 0x73, 0x73, 0x3a, 0x3a, 0x67, 0x65
        /* <DEDUP_REMOVED lines=171> */
        /*0b32*/ 	.byte	0x65, 0x3a, 0x3a, 0x69, 0x64, 0x65, 0x6e, 0x74, 0x69, 0x74, 0x79, 0x5d, 0x00
.L_0:


//--------------------- .nv.shared._ZN7cutlass13device_kernelINS_4gemm6kernel13GemmUniversalIN4cute5tupleIJiiiiEEENS1_10collective13CollectiveMmaINS1_34MainloopSm90TmaGmmaWarpSpecializedILi45ENS5_IJNS4_1CILi1EEESB_SB_EEENS1_35KernelTmaWarpSpecializedCooperativeEEENS5_IJNSA_ILi128EEENSA_ILi32EEESG_EEEaNS5_IJlSB_lEEEaSI_NS4_8TiledMMAINS4_8MMA_AtomIJNS4_4SM904GMMA26MMA_64x32x32_S32S8S8_SS_TNEEEENS4_6LayoutINS5_IJNSA_ILi2EEESB_SB_EEENS5_IJSB_NSA_ILi0EEESS_EEEEENS5_IJNS4_10UnderscoreESV_SV_EEEEENS4_13SM90_TMA_LOADENS4_14ComposedLayoutINS4_7SwizzleILi1ELi4ELi3EEENS4_18smem_ptr_flag_bitsILi8EEENSP_INS5_IJNSA_ILi8EEESG_EEENS5_IJSG_SB_EEEEEEEvNS4_8identityESY_S18_vS19_EENS_8epilogue10collective6detail29Sm90TmaWarpSpecializedAdapterINS1C_15DefaultEpilogueIaSI_SI_NS1B_6thread17LinearCombinationIaLi1EiiLNS1G_9ScaleType4KindE0ELNS_15FloatRoundStyleE2EaEENS1_15EpilogueDefaultEEEEEvvEEEEvNT_6ParamsE --------------------------
	.section	.nv.shared._ZN7cutlass13device_kernelINS_4gemm6kernel13GemmUniversalIN4cute5tupleIJiiiiEEENS1_10collective13CollectiveMmaINS1_34MainloopSm90TmaGmmaWarpSpecializedILi45ENS5_IJNS4_1CILi1EEESB_SB_EEENS1_35KernelTmaWarpSpecializedCooperativeEEENS5_IJNSA_ILi128EEENSA_ILi32EEESG_EEEaNS5_IJlSB_lEEEaSI_NS4_8TiledMMAINS4_8MMA_AtomIJNS4_4SM904GMMA26MMA_64x32x32_S32S8S8_SS_TNEEEENS4_6LayoutINS5_IJNSA_ILi2EEESB_SB_EEENS5_IJSB_NSA_ILi0EEESS_EEEEENS5_IJNS4_10UnderscoreESV_SV_EEEEENS4_13SM90_TMA_LOADENS4_14ComposedLayoutINS4_7SwizzleILi1ELi4ELi3EEENS4_18smem_ptr_flag_bitsILi8EEENSP_INS5_IJNSA_ILi8EEESG_EEENS5_IJSG_SB_EEEEEEEvNS4_8identityESY_S18_vS19_EENS_8epilogue10collective6detail29Sm90TmaWarpSpecializedAdapterINS1C_15DefaultEpilogueIaSI_SI_NS1B_6thread17LinearCombinationIaLi1EiiLNS1G_9ScaleType4KindE0ELNS_15FloatRoundStyleE2EaEENS1_15EpilogueDefaultEEEEEvvEEEEvNT_6ParamsE,"aw",@nobits
	.sectionflags	@""
	.align	16
	.zero		1024


//--------------------- .nv.shared.reserved.0     --------------------------
	.section	.nv.shared.reserved.0,"aw",@nobits
	.weak		__nv_reservedSMEM_offset_0_alias
	.size		__nv_reservedSMEM_offset_0_alias, 0, 0
	.other		__nv_reservedSMEM_offset_0_alias,@"STO_CUDA_RESERVED_SHARED STV_DEFAULT"
__nv_reservedSMEM_offset_0_alias:
	.zero		0


//--------------------- .nv.global                --------------------------
	.section	.nv.global,"aw",@nobits
.nv.global:
	.type		_ZN40_INTERNAL_dd9b3103_4_k_cu_67d45996_101104cute1_E,@object
	.size		_ZN40_INTERNAL_dd9b3103_4_k_cu_67d45996_101104cute1_E,(_ZN40_INTERNAL_dd9b3103_4_k_cu_67d45996_101104cuda3std3__45__cpo6cbeginE - _ZN40_INTERNAL_dd9b3103_4_k_cu_67d45996_101104cute1_E)
_ZN40_INTERNAL_dd9b3103_4_k_cu_67d45996_101104cute1_E:
	.zero		1
	.type		_ZN40_INTERNAL_dd9b3103_4_k_cu_67d45996_101104cuda3std3__45__cpo6cbeginE,@object
	.size		_ZN40_INTERNAL_dd9b3103_4_k_cu_67d45996_101104cuda3std3__45__cpo6cbeginE,(_ZN40_INTERNAL_dd9b3103_4_k_cu_67d45996_101104cuda3std3__48in_placeE - _ZN40_INTERNAL_dd9b3103_4_k_cu_67d45996_101104cuda3std3__45__cpo6cbeginE)
_ZN40_INTERNAL_dd9b3103_4_k_cu_67d45996_101104cuda3std3__45__cpo6cbeginE:
	.zero		1
	.type		_ZN40_INTERNAL_dd9b3103_4_k_cu_67d45996_101104cuda3std3__48in_placeE,@object
	.size		_ZN40_INTERNAL_dd9b3103_4_k_cu_67d45996_101104cuda3std3__48in_placeE,(_ZN40_INTERNAL_dd9b3103_4_k_cu_67d45996_101104cuda3std6ranges3__45__cpo9iter_moveE - _ZN40_INTERNAL_dd9b3103_4_k_cu_67d45996_101104cuda3std3__48in_placeE)
_ZN40_INTERNAL_dd9b3103_4_k_cu_67d45996_101104cuda3std3__48in_placeE:
	.zero		1
	.type		_ZN40_INTERNAL_dd9b3103_4_k_cu_67d45996_101104cuda3std6ranges3__45__cpo9iter_moveE,@object
	.size		_ZN40_INTERNAL_dd9b3103_4_k_cu_67d45996_101104cuda3std6ranges3__45__cpo9iter_moveE,(_ZN40_INTERNAL_dd9b3103_4_k_cu_67d45996_101104cuda3std3__45__cpo5beginE - _ZN40_INTERNAL_dd9b3103_4_k_cu_67d45996_101104cuda3std6ranges3__45__cpo9iter_moveE)
_ZN40_INTERNAL_dd9b3103_4_k_cu_67d45996_101104cuda3std6ranges3__45__cpo9iter_moveE:
	.zero		1
	.type		_ZN40_INTERNAL_dd9b3103_4_k_cu_67d45996_101104cuda3std3__45__cpo5beginE,@object
	.size		_ZN40_INTERNAL_dd9b3103_4_k_cu_67d45996_101104cuda3std3__45__cpo5beginE,(_ZN40_INTERNAL_dd9b3103_4_k_cu_67d45996_101104cuda3std3__442_GLOBAL__N__dd9b3103_4_k_cu_67d45996_101106ignoreE - _ZN40_INTERNAL_dd9b3103_4_k_cu_67d45996_101104cuda3std3__45__cpo5beginE)
_ZN40_INTERNAL_dd9b3103_4_k_cu_67d45996_101104cuda3std3__45__cpo5beginE:
	.zero		1
	.type		_ZN40_INTERNAL_dd9b3103_4_k_cu_67d45996_101104cuda3std3__442_GLOBAL__N__dd9b3103_4_k_cu_67d45996_101106ignoreE,@object
	.size		_ZN40_INTERNAL_dd9b3103_4_k_cu_67d45996_101104cuda3std3__442_GLOBAL__N__dd9b3103_4_k_cu_67d45996_101106ignoreE,(_ZN40_INTERNAL_dd9b3103_4_k_cu_67d45996_101104cute7productE - _ZN40_INTERNAL_dd9b3103_4_k_cu_67d45996_101104cuda3std3__442_GLOBAL__N__dd9b3103_4_k_cu_67d45996_101106ignoreE)
_ZN40_INTERNAL_dd9b3103_4_k_cu_67d45996_101104cuda3std3__442_GLOBAL__N__dd9b3103_4_k_cu_67d45996_101106ignoreE:
	.zero		1
	.type		_ZN40_INTERNAL_dd9b3103_4_k_cu_67d45996_101104cute7productE,@object
	.size		_ZN40_INTERNAL_dd9b3103_4_k_cu_67d45996_101104cute7productE,(_ZN40_INTERNAL_dd9b3103_4_k_cu_67d45996_101104cuda3std3__45__cpo3endE - _ZN40_INTERNAL_dd9b3103_4_k_cu_67d45996_101104cute7productE)
_ZN40_INTERNAL_dd9b3103_4_k_cu_67d45996_101104cute7productE:
	.zero		1
	.type		_ZN40_INTERNAL_dd9b3103_4_k_cu_67d45996_101104cuda3std3__45__cpo3endE,@object
	.size		_ZN40_INTERNAL_dd9b3103_4_k_cu_67d45996_101104cuda3std3__45__cpo3endE,(_ZN40_INTERNAL_dd9b3103_4_k_cu_67d45996_101104cuda3std3__419piecewise_constructE - _ZN40_INTERNAL_dd9b3103_4_k_cu_67d45996_101104cuda3std3__45__cpo3endE)
_ZN40_INTERNAL_dd9b3103_4_k_cu_67d45996_101104cuda3std3__45__cpo3endE:
	.zero		1
	.type		_ZN40_INTERNAL_dd9b3103_4_k_cu_67d45996_101104cuda3std3__419piecewise_constructE,@object
	.size		_ZN40_INTERNAL_dd9b3103_4_k_cu_67d45996_101104cuda3std3__419piecewise_constructE,(_ZN40_INTERNAL_dd9b3103_4_k_cu_67d45996_101104cuda3std3__45__cpo4cendE - _ZN40_INTERNAL_dd9b3103_4_k_cu_67d45996_101104cuda3std3__419piecewise_constructE)
_ZN40_INTERNAL_dd9b3103_4_k_cu_67d45996_101104cuda3std3__419piecewise_constructE:
	.zero		1
	.type		_ZN40_INTERNAL_dd9b3103_4_k_cu_67d45996_101104cuda3std3__45__cpo4cendE,@object
	.size		_ZN40_INTERNAL_dd9b3103_4_k_cu_67d45996_101104cuda3std3__45__cpo4cendE,(_ZN40_INTERNAL_dd9b3103_4_k_cu_67d45996_101104cuda3std6ranges3__45__cpo4swapE - _ZN40_INTERNAL_dd9b3103_4_k_cu_67d45996_101104cuda3std3__45__cpo4cendE)
_ZN40_INTERNAL_dd9b3103_4_k_cu_67d45996_101104cuda3std3__45__cpo4cendE:
	.zero		1
	.type		_ZN40_INTERNAL_dd9b3103_4_k_cu_67d45996_101104cuda3std6ranges3__45__cpo4swapE,@object
	.size		_ZN40_INTERNAL_dd9b3103_4_k_cu_67d45996_101104cuda3std6ranges3__45__cpo4swapE,(.L_8 - _ZN40_INTERNAL_dd9b3103_4_k_cu_67d45996_101104cuda3std6ranges3__45__cpo4swapE)
_ZN40_INTERNAL_dd9b3103_4_k_cu_67d45996_101104cuda3std6ranges3__45__cpo4swapE:
	.zero		1
.L_8:


//--------------------- .nv.constant0._ZN7cutlass13device_kernelINS_4gemm6kernel13GemmUniversalIN4cute5tupleIJiiiiEEENS1_10collective13CollectiveMmaINS1_34MainloopSm90TmaGmmaWarpSpecializedILi45ENS5_IJNS4_1CILi1EEESB_SB_EEENS1_35KernelTmaWarpSpecializedCooperativeEEENS5_IJNSA_ILi128EEENSA_ILi32EEESG_EEEaNS5_IJlSB_lEEEaSI_NS4_8TiledMMAINS4_8MMA_AtomIJNS4_4SM904GMMA26MMA_64x32x32_S32S8S8_SS_TNEEEENS4_6LayoutINS5_IJNSA_ILi2EEESB_SB_EEENS5_IJSB_NSA_ILi0EEESS_EEEEENS5_IJNS4_10UnderscoreESV_SV_EEEEENS4_13SM90_TMA_LOADENS4_14ComposedLayoutINS4_7SwizzleILi1ELi4ELi3EEENS4_18smem_ptr_flag_bitsILi8EEENSP_INS5_IJNSA_ILi8EEESG_EEENS5_IJSG_SB_EEEEEEEvNS4_8identityESY_S18_vS19_EENS_8epilogue10collective6detail29Sm90TmaWarpSpecializedAdapterINS1C_15DefaultEpilogueIaSI_SI_NS1B_6thread17LinearCombinationIaLi1EiiLNS1G_9ScaleType4KindE0ELNS_15FloatRoundStyleE2EaEENS1_15EpilogueDefaultEEEEEvvEEEEvNT_6ParamsE --------------------------
	.section	.nv.constant0._ZN7cutlass13device_kernelINS_4gemm6kernel13GemmUniversalIN4cute5tupleIJiiiiEEENS1_10collective13CollectiveMmaINS1_34MainloopSm90TmaGmmaWarpSpecializedILi45ENS5_IJNS4_1CILi1EEESB_SB_EEENS1_35KernelTmaWarpSpecializedCooperativeEEENS5_IJNSA_ILi128EEENSA_ILi32EEESG_EEEaNS5_IJlSB_lEEEaSI_NS4_8TiledMMAINS4_8MMA_AtomIJNS4_4SM904GMMA26MMA_64x32x32_S32S8S8_SS_TNEEEENS4_6LayoutINS5_IJNSA_ILi2EEESB_SB_EEENS5_IJSB_NSA_ILi0EEESS_EEEEENS5_IJNS4_10UnderscoreESV_SV_EEEEENS4_13SM90_TMA_LOADENS4_14ComposedLayoutINS4_7SwizzleILi1ELi4ELi3EEENS4_18smem_ptr_flag_bitsILi8EEENSP_INS5_IJNSA_ILi8EEESG_EEENS5_IJSG_SB_EEEEEEEvNS4_8identityESY_S18_vS19_EENS_8epilogue10collective6detail29Sm90TmaWarpSpecializedAdapterINS1C_15DefaultEpilogueIaSI_SI_NS1B_6thread17LinearCombinationIaLi1EiiLNS1G_9ScaleType4KindE0ELNS_15FloatRoundStyleE2EaEENS1_15EpilogueDefaultEEEEEvvEEEEvNT_6ParamsE,"a",@progbits
	.sectionflags	@""
	.align	4
.nv.constant0._ZN7cutlass13device_kernelINS_4gemm6kernel13GemmUniversalIN4cute5tupleIJiiiiEEENS1_10collective13CollectiveMmaINS1_34MainloopSm90TmaGmmaWarpSpecializedILi45ENS5_IJNS4_1CILi1EEESB_SB_EEENS1_35KernelTmaWarpSpecializedCooperativeEEENS5_IJNSA_ILi128EEENSA_ILi32EEESG_EEEaNS5_IJlSB_lEEEaSI_NS4_8TiledMMAINS4_8MMA_AtomIJNS4_4SM904GMMA26MMA_64x32x32_S32S8S8_SS_TNEEEENS4_6LayoutINS5_IJNSA_ILi2EEESB_SB_EEENS5_IJSB_NSA_ILi0EEESS_EEEEENS5_IJNS4_10UnderscoreESV_SV_EEEEENS4_13SM90_TMA_LOADENS4_14ComposedLayoutINS4_7SwizzleILi1ELi4ELi3EEENS4_18smem_ptr_flag_bitsILi8EEENSP_INS5_IJNSA_ILi8EEESG_EEENS5_IJSG_SB_EEEEEEEvNS4_8identityESY_S18_vS19_EENS_8epilogue10collective6detail29Sm90TmaWarpSpecializedAdapterINS1C_15DefaultEpilogueIaSI_SI_NS1B_6thread17LinearCombinationIaLi1EiiLNS1G_9ScaleType4KindE0ELNS_15FloatRoundStyleE2EaEENS1_15EpilogueDefaultEEEEEvvEEEEvNT_6ParamsE:
	.zero		1664


//--------------------- SYMBOLS --------------------------

	.type		.nv.reservedSmem.offset0,@object
	.size		.nv.reservedSmem.offset0,0x4
	.type		__assertfail,@function
